	.target	sm_100

	.elftype	@"ET_EXEC"


//--------------------- .note.nv.tkinfo           --------------------------
	.section	.note.nv.tkinfo,"",@"SHT_NOTE"
	.sectionflags	@"SHF_NOTE_NV_TKINFO"
	.tkinfo
        /*0018*/ 	.word	0x00000081
        /*0030*/ 	.string	""
        /*0030*/ 	.string	"ptxas"
        /*0030*/ 	.string	"Cuda compilation tools, release 12.9, V12.9.86"
        /*0030*/ 	.string	"Build cuda_12.9.r12.9/compiler.36037853_0"
        /*0030*/ 	.string	"-regUsageLevel 10 -arch sm_100f -m 64 "



//--------------------- .note.nv.cuver            --------------------------
	.section	.note.nv.cuver,"",@"SHT_NOTE"
	.sectionflags	@"SHF_NOTE_NV_CUVER"
        /*0018*/ 	.short	0x0001
        /*001a*/ 	.short	0x0064
        /*001c*/ 	.short	0x0001
        /*001e*/ 	.short	0x0000
        /*0020*/ 	.short	0x0001
        /*0022*/ 	.short	0x0000


//--------------------- .nv.info                  --------------------------
	.section	.nv.info,"",@"SHT_CUDA_INFO"
	.align	4


	//----- nvinfo : EIATTR_REGCOUNT
	.align		4
        /*0000*/ 	.byte	0x04, 0x2f
        /*0002*/ 	.short	(.L_15 - .L_14)
	.align		4
.L_14:
        /*0004*/ 	.word	index@(_ZN9deep_gemm24sm100_fp8_gemm_1d1d_implILN4cute4UMMA5MajorE0ELS3_0ELj0ELj7168ELj2048ELj128ELj224ELj128ELj1ELj128ELj128ELj64ELj4ELj128ELj128ELj1ELb0ELj133ELNS_8GemmTypeE0ELb0EN7cutlass10bfloat16_tENS_16EpilogueIdentityEEEvPijjj14CUtensorMap_stS9_S9_S9_S9_)
        /*0008*/ 	.word	0x00000038


	//----- nvinfo : EIATTR_FRAME_SIZE
	.align		4
.L_15:
        /*000c*/ 	.byte	0x04, 0x11
        /*000e*/ 	.short	(.L_17 - .L_16)
	.align		4
.L_16:
        /*0010*/ 	.word	index@($__internal_3_$__cuda_sm20_div_u16)
        /*0014*/ 	.word	0x00000000


	//----- nvinfo : EIATTR_FRAME_SIZE
	.align		4
.L_17:
        /*0018*/ 	.byte	0x04, 0x11
        /*001a*/ 	.short	(.L_19 - .L_18)
	.align		4
.L_18:
        /*001c*/ 	.word	index@($__internal_2_$__cuda_sm10x_tcgen05_guardrail_trap_unallocated_columns_being_dealloced)
        /*0020*/ 	.word	0x00000000


	//----- nvinfo : EIATTR_FRAME_SIZE
	.align		4
.L_19:
        /*0024*/ 	.byte	0x04, 0x11
        /*0026*/ 	.short	(.L_21 - .L_20)
	.align		4
.L_20:
        /*0028*/ 	.word	index@($__internal_1_$__cuda_sm10x_tcgen05_guardrail_trap_phase_invalid_during_alloc)
        /*002c*/ 	.word	0x00000000


	//----- nvinfo : EIATTR_FRAME_SIZE
	.align		4
.L_21:
        /*0030*/ 	.byte	0x04, 0x11
        /*0032*/ 	.short	(.L_23 - .L_22)
	.align		4
.L_22:
        /*0034*/ 	.word	index@($__internal_0_$__cuda_sm10x_tcgen05_guardrail_trap_col_being_dealloced_not_returned_by_alloc)
        /*0038*/ 	.word	0x00000000


	//----- nvinfo : EIATTR_FRAME_SIZE
	.align		4
.L_23:
        /*003c*/ 	.byte	0x04, 0x11
        /*003e*/ 	.short	(.L_25 - .L_24)
	.align		4
.L_24:
        /*0040*/ 	.word	index@(_ZN9deep_gemm24sm100_fp8_gemm_1d1d_implILN4cute4UMMA5MajorE0ELS3_0ELj0ELj7168ELj2048ELj128ELj224ELj128ELj1ELj128ELj128ELj64ELj4ELj128ELj128ELj1ELb0ELj133ELNS_8GemmTypeE0ELb0EN7cutlass10bfloat16_tENS_16EpilogueIdentityEEEvPijjj14CUtensorMap_stS9_S9_S9_S9_)
        /*0044*/ 	.word	0x00000000


	//----- nvinfo : EIATTR_MIN_STACK_SIZE
	.align		4
.L_25:
        /*0048*/ 	.byte	0x04, 0x12
        /*004a*/ 	.short	(.L_27 - .L_26)
	.align		4
.L_26:
        /*004c*/ 	.word	index@(_ZN9deep_gemm24sm100_fp8_gemm_1d1d_implILN4cute4UMMA5MajorE0ELS3_0ELj0ELj7168ELj2048ELj128ELj224ELj128ELj1ELj128ELj128ELj64ELj4ELj128ELj128ELj1ELb0ELj133ELNS_8GemmTypeE0ELb0EN7cutlass10bfloat16_tENS_16EpilogueIdentityEEEvPijjj14CUtensorMap_stS9_S9_S9_S9_)
        /*0050*/ 	.word	0x00000000
.L_27:


//--------------------- .nv.info._ZN9deep_gemm24sm100_fp8_gemm_1d1d_implILN4cute4UMMA5MajorE0ELS3_0ELj0ELj7168ELj2048ELj128ELj224ELj128ELj1ELj128ELj128ELj64ELj4ELj128ELj128ELj1ELb0ELj133ELNS_8GemmTypeE0ELb0EN7cutlass10bfloat16_tENS_16EpilogueIdentityEEEvPijjj14CUtensorMap_stS9_S9_S9_S9_ --------------------------
	.section	.nv.info._ZN9deep_gemm24sm100_fp8_gemm_1d1d_implILN4cute4UMMA5MajorE0ELS3_0ELj0ELj7168ELj2048ELj128ELj224ELj128ELj1ELj128ELj128ELj64ELj4ELj128ELj128ELj1ELb0ELj133ELNS_8GemmTypeE0ELb0EN7cutlass10bfloat16_tENS_16EpilogueIdentityEEEvPijjj14CUtensorMap_stS9_S9_S9_S9_,"",@"SHT_CUDA_INFO"
	.sectionflags	@""
	.align	4


	//----- nvinfo : EIATTR_CUDA_API_VERSION
	.align		4
        /*0000*/ 	.byte	0x04, 0x37
        /*0002*/ 	.short	(.L_29 - .L_28)
.L_28:
        /*0004*/ 	.word	0x00000081


	//----- nvinfo : EIATTR_KPARAM_INFO
	.align		4
.L_29:
        /*0008*/ 	.byte	0x04, 0x17
        /*000a*/ 	.short	(.L_31 - .L_30)
.L_30:
        /*000c*/ 	.word	0x00000000
        /*0010*/ 	.short	0x0008
        /*0012*/ 	.short	0x0240
        /*0014*/ 	.byte	0x00, 0xf0, 0x01, 0x02


	//----- nvinfo : EIATTR_KPARAM_INFO
	.align		4
.L_31:
        /*0018*/ 	.byte	0x04, 0x17
        /*001a*/ 	.short	(.L_33 - .L_32)
.L_32:
        /*001c*/ 	.word	0x00000000
        /*0020*/ 	.short	0x0007
        /*0022*/ 	.short	0x01c0
        /*0024*/ 	.byte	0x00, 0xf0, 0x01, 0x02


	//----- nvinfo : EIATTR_KPARAM_INFO
	.align		4
.L_33:
        /*0028*/ 	.byte	0x04, 0x17
        /*002a*/ 	.short	(.L_35 - .L_34)
.L_34:
        /*002c*/ 	.word	0x00000000
        /*0030*/ 	.short	0x0006
        /*0032*/ 	.short	0x0140
        /*0034*/ 	.byte	0x00, 0xf0, 0x01, 0x02


	//----- nvinfo : EIATTR_KPARAM_INFO
	.align		4
.L_35:
        /*0038*/ 	.byte	0x04, 0x17
        /*003a*/ 	.short	(.L_37 - .L_36)
.L_36:
        /*003c*/ 	.word	0x00000000
        /*0040*/ 	.short	0x0005
        /*0042*/ 	.short	0x00c0
        /*0044*/ 	.byte	0x00, 0xf0, 0x01, 0x02


	//----- nvinfo : EIATTR_KPARAM_INFO
	.align		4
.L_37:
        /*0048*/ 	.byte	0x04, 0x17
        /*004a*/ 	.short	(.L_39 - .L_38)
.L_38:
        /*004c*/ 	.word	0x00000000
        /*0050*/ 	.short	0x0004
        /*0052*/ 	.short	0x0040
        /*0054*/ 	.byte	0x00, 0xf0, 0x01, 0x02


	//----- nvinfo : EIATTR_KPARAM_INFO
	.align		4
.L_39:
        /*0058*/ 	.byte	0x04, 0x17
        /*005a*/ 	.short	(.L_41 - .L_40)
.L_40:
        /*005c*/ 	.word	0x00000000
        /*0060*/ 	.short	0x0003
        /*0062*/ 	.short	0x0010
        /*0064*/ 	.byte	0x00, 0xf0, 0x11, 0x00


	//----- nvinfo : EIATTR_KPARAM_INFO
	.align		4
.L_41:
        /*0068*/ 	.byte	0x04, 0x17
        /*006a*/ 	.short	(.L_43 - .L_42)
.L_42:
        /*006c*/ 	.word	0x00000000
        /*0070*/ 	.short	0x0002
        /*0072*/ 	.short	0x000c
        /*0074*/ 	.byte	0x00, 0xf0, 0x11, 0x00


	//----- nvinfo : EIATTR_KPARAM_INFO
	.align		4
.L_43:
        /*0078*/ 	.byte	0x04, 0x17
        /*007a*/ 	.short	(.L_45 - .L_44)
.L_44:
        /*007c*/ 	.word	0x00000000
        /*0080*/ 	.short	0x0001
        /*0082*/ 	.short	0x0008
        /*0084*/ 	.byte	0x00, 0xf0, 0x11, 0x00


	//----- nvinfo : EIATTR_KPARAM_INFO
	.align		4
.L_45:
        /*0088*/ 	.byte	0x04, 0x17
        /*008a*/ 	.short	(.L_47 - .L_46)
.L_46:
        /*008c*/ 	.word	0x00000000
        /*0090*/ 	.short	0x0000
        /*0092*/ 	.short	0x0000
        /*0094*/ 	.byte	0x00, 0xf5, 0x21, 0x00


	//----- nvinfo : EIATTR_AT_ENTRY_FRAGMENTS
	.align		4
.L_47:
        /*0098*/ 	.byte	0x04, 0x4f
        /*009a*/ 	.short	(.L_49 - .L_48)


	//   ....[0]....
.L_48:
        /*009c*/ 	.word	0x00000004


	//----- nvinfo : EIATTR_RESERVED_SMEM_USED
	.align		4
.L_49:
        /*00a0*/ 	.byte	0x01, 0x41
	.zero		2


	//----- nvinfo : EIATTR_SPARSE_MMA_MASK
	.align		4
        /*00a4*/ 	.byte	0x03, 0x50
        /*00a6*/ 	.short	0x0000


	//----- nvinfo : EIATTR_TCGEN05_1CTA_USED
	.align		4
        /*00a8*/ 	.byte	0x01, 0x51
	.zero		2


	//----- nvinfo : EIATTR_MAXREG_COUNT
	.align		4
        /*00ac*/ 	.byte	0x03, 0x1b
        /*00ae*/ 	.short	0x00ff


	//----- nvinfo : EIATTR_NUM_BARRIERS
	.align		4
        /*00b0*/ 	.byte	0x02, 0x4c
        /*00b2*/ 	.byte	0x09
	.zero		1


	//----- nvinfo : EIATTR_INT_WARP_WIDE_INSTR_OFFSETS
	.align		4
        /*00b4*/ 	.byte	0x04, 0x31
        /*00b6*/ 	.short	(.L_51 - .L_50)


	//   ....[0]....
.L_50:
        /*00b8*/ 	.word	0x00005060


	//   ....[1]....
        /*00bc*/ 	.word	0x00005080


	//----- nvinfo : EIATTR_COOP_GROUP_MASK_REGIDS
	.align		4
.L_51:
        /*00c0*/ 	.byte	0x04, 0x29
        /*00c2*/ 	.short	(.L_53 - .L_52)


	//   ....[0]....
.L_52:
        /*00c4*/ 	.word	0xffffffff


	//   ....[1]....
        /*00c8*/ 	.word	0xffffffff


	//   ....[2]....
        /*00cc*/ 	.word	0xffffffff


	//   ....[3]....
        /*00d0*/ 	.word	0xffffffff


	//   ....[4]....
        /*00d4*/ 	.word	0xffffffff


	//   ....[5]....
        /*00d8*/ 	.word	0xffffffff


	//   ....[6]....
        /*00dc*/ 	.word	0xffffffff


	//   ....[7]....
        /*00e0*/ 	.word	0xffffffff


	//   ....[8]....
        /*00e4*/ 	.word	0xffffffff


	//   ....[9]....
        /*00e8*/ 	.word	0xffffffff


	//   ....[10]....
        /*00ec*/ 	.word	0xffffffff


	//   ....[11]....
        /*00f0*/ 	.word	0xffffffff


	//   ....[12]....
        /*00f4*/ 	.word	0xffffffff


	//   ....[13]....
        /*00f8*/ 	.word	0xffffffff


	//----- nvinfo : EIATTR_COOP_GROUP_INSTR_OFFSETS
	.align		4
.L_53:
        /*00fc*/ 	.byte	0x04, 0x28
        /*00fe*/ 	.short	(.L_55 - .L_54)


	//   ....[0]....
.L_54:
        /*0100*/ 	.word	0x00000030


	//   ....[1]....
        /*0104*/ 	.word	0x00000470


	//   ....[2]....
        /*0108*/ 	.word	0x00000730


	//   ....[3]....
        /*010c*/ 	.word	0x00000b70


	//   ....[4]....
        /*0110*/ 	.word	0x00000c20


	//   ....[5]....
        /*0114*/ 	.word	0x00000cd0


	//   ....[6]....
        /*0118*/ 	.word	0x000012f0


	//   ....[7]....
        /*011c*/ 	.word	0x00001310


	//   ....[8]....
        /*0120*/ 	.word	0x00001330


	//   ....[9]....
        /*0124*/ 	.word	0x00001580


	//   ....[10]....
        /*0128*/ 	.word	0x000015b0


	//   ....[11]....
        /*012c*/ 	.word	0x000015d0


	//   ....[12]....
        /*0130*/ 	.word	0x00004f80


	//   ....[13]....
        /*0134*/ 	.word	0x00005140


	//----- nvinfo : EIATTR_VRC_CTA_INIT_COUNT
	.align		4
.L_55:
        /*0138*/ 	.byte	0x02, 0x4a
        /*013a*/ 	.byte	0x80
	.zero		1


	//----- nvinfo : EIATTR_MBARRIER_INSTR_OFFSETS
	.align		4
        /*013c*/ 	.byte	0x04, 0x39
        /*013e*/ 	.short	(.L_57 - .L_56)


	//   ....[0]....
.L_56:
        /*0140*/ 	.word	0x00000330
        /*0144*/ 	.word	0x000000ff
        /*0148*/ 	.word	0x00031800
        /*014c*/ 	.short	0x0100
        /*014e*/ 	.byte	0x05
	.zero		1


	//   ....[1]....
        /*0150*/ 	.word	0x00000340
        /*0154*/ 	.word	0x000000ff
        /*0158*/ 	.word	0x00031820
        /*015c*/ 	.short	0x0100
        /*015e*/ 	.byte	0x05
	.zero		1


	//   ....[2]....
        /*0160*/ 	.word	0x00000350
        /*0164*/ 	.word	0x000000ff
        /*0168*/ 	.word	0x00031840
        /*016c*/ 	.short	0x0100
        /*016e*/ 	.byte	0x05
	.zero		1


	//   ....[3]....
        /*0170*/ 	.word	0x00000360
        /*0174*/ 	.word	0x000000ff
        /*0178*/ 	.word	0x00031808
        /*017c*/ 	.short	0x0100
        /*017e*/ 	.byte	0x05
	.zero		1


	//   ....[4]....
        /*0180*/ 	.word	0x00000370
        /*0184*/ 	.word	0x000000ff
        /*0188*/ 	.word	0x00031828
        /*018c*/ 	.short	0x0100
        /*018e*/ 	.byte	0x05
	.zero		1


	//   ....[5]....
        /*0190*/ 	.word	0x00000380
        /*0194*/ 	.word	0x000000ff
        /*0198*/ 	.word	0x00031848
        /*019c*/ 	.short	0x0100
        /*019e*/ 	.byte	0x05
	.zero		1


	//   ....[6]....
        /*01a0*/ 	.word	0x00000390
        /*01a4*/ 	.word	0x000000ff
        /*01a8*/ 	.word	0x00031810
        /*01ac*/ 	.short	0x0100
        /*01ae*/ 	.byte	0x05
	.zero		1


	//   ....[7]....
        /*01b0*/ 	.word	0x000003a0
        /*01b4*/ 	.word	0x000000ff
        /*01b8*/ 	.word	0x00031830
        /*01bc*/ 	.short	0x0100
        /*01be*/ 	.byte	0x05
	.zero		1


	//   ....[8]....
        /*01c0*/ 	.word	0x000003b0
        /*01c4*/ 	.word	0x000000ff
        /*01c8*/ 	.word	0x00031850
        /*01cc*/ 	.short	0x0100
        /*01ce*/ 	.byte	0x05
	.zero		1


	//   ....[9]....
        /*01d0*/ 	.word	0x000003c0
        /*01d4*/ 	.word	0x000000ff
        /*01d8*/ 	.word	0x00031818
        /*01dc*/ 	.short	0x0100
        /*01de*/ 	.byte	0x05
	.zero		1


	//   ....[10]....
        /*01e0*/ 	.word	0x000003d0
        /*01e4*/ 	.word	0x000000ff
        /*01e8*/ 	.word	0x00031838
        /*01ec*/ 	.short	0x0100
        /*01ee*/ 	.byte	0x05
	.zero		1


	//   ....[11]....
        /*01f0*/ 	.word	0x000003e0
        /*01f4*/ 	.word	0x000000ff
        /*01f8*/ 	.word	0x00031858
        /*01fc*/ 	.short	0x0100
        /*01fe*/ 	.byte	0x05
	.zero		1


	//   ....[12]....
        /*0200*/ 	.word	0x000003f0
        /*0204*/ 	.word	0x000000ff
        /*0208*/ 	.word	0x00031860
        /*020c*/ 	.short	0x0100
        /*020e*/ 	.byte	0x05
	.zero		1


	//   ....[13]....
        /*0210*/ 	.word	0x00000400
        /*0214*/ 	.word	0x000000ff
        /*0218*/ 	.word	0x00031870
        /*021c*/ 	.short	0x0100
        /*021e*/ 	.byte	0x05
	.zero		1


	//   ....[14]....
        /*0220*/ 	.word	0x00000410
        /*0224*/ 	.word	0x000000ff
        /*0228*/ 	.word	0x00031868
        /*022c*/ 	.short	0x0100
        /*022e*/ 	.byte	0x05
	.zero		1


	//   ....[15]....
        /*0230*/ 	.word	0x00000420
        /*0234*/ 	.word	0x000000ff
        /*0238*/ 	.word	0x00031878
        /*023c*/ 	.short	0x0100
        /*023e*/ 	.byte	0x05
	.zero		1


	//   ....[16]....
        /*0240*/ 	.word	0x00000a20
        /*0244*/ 	.word	0x00000002
        /*0248*/ 	.word	0x00031800
        /*024c*/ 	.short	0x010a
        /*024e*/ 	.byte	0xff
	.zero		1


	//   ....[17]....
        /*0250*/ 	.word	0x00000db0
        /*0254*/ 	.word	0x00000002
        /*0258*/ 	.word	0x00000000
        /*025c*/ 	.short	0x0101
        /*025e*/ 	.byte	0xff
	.zero		1


	//   ....[18]....
        /*0260*/ 	.word	0x000010e0
        /*0264*/ 	.word	0x00000000
        /*0268*/ 	.word	0x00031870
        /*026c*/ 	.short	0x010a
        /*026e*/ 	.byte	0x08
	.zero		1


	//   ....[19]....
        /*0270*/ 	.word	0x00001180
        /*0274*/ 	.word	0x000000ff
        /*0278*/ 	.word	0x00031840
        /*027c*/ 	.short	0x010a
        /*027e*/ 	.byte	0x0d
	.zero		1


	//   ....[20]....
        /*0280*/ 	.word	0x00001550
        /*0284*/ 	.word	0x000000ff
        /*0288*/ 	.word	0x00031840
        /*028c*/ 	.short	0x010a
        /*028e*/ 	.byte	0x09
	.zero		1


	//   ....[21]....
        /*0290*/ 	.word	0x00001ab0
        /*0294*/ 	.word	0x00000000
        /*0298*/ 	.word	0x00031820
        /*029c*/ 	.short	0x010a
        /*029e*/ 	.byte	0xff
	.zero		1


	//   ....[22]....
        /*02a0*/ 	.word	0x00001e50
        /*02a4*/ 	.word	0x00000000
        /*02a8*/ 	.word	0x00031828
        /*02ac*/ 	.short	0x010a
        /*02ae*/ 	.byte	0xff
	.zero		1


	//   ....[23]....
        /*02b0*/ 	.word	0x00001fc0
        /*02b4*/ 	.word	0x00000000
        /*02b8*/ 	.word	0x00031830
        /*02bc*/ 	.short	0x010a
        /*02be*/ 	.byte	0xff
	.zero		1


	//   ....[24]....
        /*02c0*/ 	.word	0x00002120
        /*02c4*/ 	.word	0x00000000
        /*02c8*/ 	.word	0x00031838
        /*02cc*/ 	.short	0x010a
        /*02ce*/ 	.byte	0xff
	.zero		1


	//   ....[25]....
        /*02d0*/ 	.word	0x00002250
        /*02d4*/ 	.word	0x00000000
        /*02d8*/ 	.word	0x00031820
        /*02dc*/ 	.short	0x010a
        /*02de*/ 	.byte	0xff
	.zero		1


	//   ....[26]....
        /*02e0*/ 	.word	0x00002460
        /*02e4*/ 	.word	0x00000000
        /*02e8*/ 	.word	0x00031828
        /*02ec*/ 	.short	0x010a
        /*02ee*/ 	.byte	0xff
	.zero		1


	//   ....[27]....
        /*02f0*/ 	.word	0x00002590
        /*02f4*/ 	.word	0x00000000
        /*02f8*/ 	.word	0x00031830
        /*02fc*/ 	.short	0x010a
        /*02fe*/ 	.byte	0xff
	.zero		1


	//   ....[28]....
        /*0300*/ 	.word	0x000026c0
        /*0304*/ 	.word	0x00000000
        /*0308*/ 	.word	0x00031838
        /*030c*/ 	.short	0x010a
        /*030e*/ 	.byte	0xff
	.zero		1


	//   ....[29]....
        /*0310*/ 	.word	0x000027f0
        /*0314*/ 	.word	0x00000000
        /*0318*/ 	.word	0x00031820
        /*031c*/ 	.short	0x010a
        /*031e*/ 	.byte	0xff
	.zero		1


	//   ....[30]....
        /*0320*/ 	.word	0x00002a00
        /*0324*/ 	.word	0x00000000
        /*0328*/ 	.word	0x00031828
        /*032c*/ 	.short	0x010a
        /*032e*/ 	.byte	0xff
	.zero		1


	//   ....[31]....
        /*0330*/ 	.word	0x00002b30
        /*0334*/ 	.word	0x00000000
        /*0338*/ 	.word	0x00031830
        /*033c*/ 	.short	0x010a
        /*033e*/ 	.byte	0xff
	.zero		1


	//   ....[32]....
        /*0340*/ 	.word	0x00002c60
        /*0344*/ 	.word	0x00000000
        /*0348*/ 	.word	0x00031838
        /*034c*/ 	.short	0x010a
        /*034e*/ 	.byte	0xff
	.zero		1


	//   ....[33]....
        /*0350*/ 	.word	0x00002d90
        /*0354*/ 	.word	0x00000000
        /*0358*/ 	.word	0x00031820
        /*035c*/ 	.short	0x010a
        /*035e*/ 	.byte	0xff
	.zero		1


	//   ....[34]....
        /*0360*/ 	.word	0x00002fa0
        /*0364*/ 	.word	0x00000000
        /*0368*/ 	.word	0x00031828
        /*036c*/ 	.short	0x010a
        /*036e*/ 	.byte	0xff
	.zero		1


	//   ....[35]....
        /*0370*/ 	.word	0x000030d0
        /*0374*/ 	.word	0x00000000
        /*0378*/ 	.word	0x00031830
        /*037c*/ 	.short	0x010a
        /*037e*/ 	.byte	0xff
	.zero		1


	//   ....[36]....
        /*0380*/ 	.word	0x00003200
        /*0384*/ 	.word	0x00000000
        /*0388*/ 	.word	0x00031838
        /*038c*/ 	.short	0x010a
        /*038e*/ 	.byte	0xff
	.zero		1


	//   ....[37]....
        /*0390*/ 	.word	0x00003680
        /*0394*/ 	.word	0x00000002
        /*0398*/ 	.word	0x00031860
        /*039c*/ 	.short	0x010a
        /*039e*/ 	.byte	0xff
	.zero		1


	//   ....[38]....
        /*03a0*/ 	.word	0x00004e00
        /*03a4*/ 	.word	0x00000002
        /*03a8*/ 	.word	0x00000000
        /*03ac*/ 	.short	0x0101
        /*03ae*/ 	.byte	0xff
	.zero		1


	//   ....[39]....
        /*03b0*/ 	.word	0x00005170
        /*03b4*/ 	.word	0x00000002
        /*03b8*/ 	.word	0x00031800
        /*03bc*/ 	.short	0x010a
        /*03be*/ 	.byte	0xff
	.zero		1


	//   ....[40]....
        /*03c0*/ 	.word	0x000051f0
        /*03c4*/ 	.word	0x00000000
        /*03c8*/ 	.word	0x00031870
        /*03cc*/ 	.short	0x010a
        /*03ce*/ 	.byte	0xff
	.zero		1


	//   ....[41]....
        /*03d0*/ 	.word	0x00005260
        /*03d4*/ 	.word	0x00000002
        /*03d8*/ 	.word	0x00031840
        /*03dc*/ 	.short	0x010a
        /*03de*/ 	.byte	0xff
	.zero		1


	//   ....[42]....
        /*03e0*/ 	.word	0x000052d0
        /*03e4*/ 	.word	0x00000000
        /*03e8*/ 	.word	0x00031840
        /*03ec*/ 	.short	0x010a
        /*03ee*/ 	.byte	0xff
	.zero		1


	//   ....[43]....
        /*03f0*/ 	.word	0x00005340
        /*03f4*/ 	.word	0x00000000
        /*03f8*/ 	.word	0x00031820
        /*03fc*/ 	.short	0x010a
        /*03fe*/ 	.byte	0xff
	.zero		1


	//   ....[44]....
        /*0400*/ 	.word	0x000053b0
        /*0404*/ 	.word	0x00000000
        /*0408*/ 	.word	0x00031828
        /*040c*/ 	.short	0x010a
        /*040e*/ 	.byte	0xff
	.zero		1


	//   ....[45]....
        /*0410*/ 	.word	0x00005420
        /*0414*/ 	.word	0x00000000
        /*0418*/ 	.word	0x00031830
        /*041c*/ 	.short	0x010a
        /*041e*/ 	.byte	0xff
	.zero		1


	//   ....[46]....
        /*0420*/ 	.word	0x00005490
        /*0424*/ 	.word	0x00000000
        /*0428*/ 	.word	0x00031838
        /*042c*/ 	.short	0x010a
        /*042e*/ 	.byte	0xff
	.zero		1


	//   ....[47]....
        /*0430*/ 	.word	0x000054e0
        /*0434*/ 	.word	0x00000000
        /*0438*/ 	.word	0x00031820
        /*043c*/ 	.short	0x010a
        /*043e*/ 	.byte	0xff
	.zero		1


	//   ....[48]....
        /*0440*/ 	.word	0x00005530
        /*0444*/ 	.word	0x00000000
        /*0448*/ 	.word	0x00031828
        /*044c*/ 	.short	0x010a
        /*044e*/ 	.byte	0xff
	.zero		1


	//   ....[49]....
        /*0450*/ 	.word	0x00005580
        /*0454*/ 	.word	0x00000000
        /*0458*/ 	.word	0x00031830
        /*045c*/ 	.short	0x010a
        /*045e*/ 	.byte	0xff
	.zero		1


	//   ....[50]....
        /*0460*/ 	.word	0x000055d0
        /*0464*/ 	.word	0x00000000
        /*0468*/ 	.word	0x00031838
        /*046c*/ 	.short	0x010a
        /*046e*/ 	.byte	0xff
	.zero		1


	//   ....[51]....
        /*0470*/ 	.word	0x00005640
        /*0474*/ 	.word	0x00000000
        /*0478*/ 	.word	0x00031820
        /*047c*/ 	.short	0x010a
        /*047e*/ 	.byte	0xff
	.zero		1


	//   ....[52]....
        /*0480*/ 	.word	0x000056b0
        /*0484*/ 	.word	0x00000000
        /*0488*/ 	.word	0x00031828
        /*048c*/ 	.short	0x010a
        /*048e*/ 	.byte	0xff
	.zero		1


	//   ....[53]....
        /*0490*/ 	.word	0x00005720
        /*0494*/ 	.word	0x00000000
        /*0498*/ 	.word	0x00031830
        /*049c*/ 	.short	0x010a
        /*049e*/ 	.byte	0xff
	.zero		1


	//   ....[54]....
        /*04a0*/ 	.word	0x00005790
        /*04a4*/ 	.word	0x00000000
        /*04a8*/ 	.word	0x00031838
        /*04ac*/ 	.short	0x010a
        /*04ae*/ 	.byte	0xff
	.zero		1


	//   ....[55]....
        /*04b0*/ 	.word	0x000057e0
        /*04b4*/ 	.word	0x00000000
        /*04b8*/ 	.word	0x00031820
        /*04bc*/ 	.short	0x010a
        /*04be*/ 	.byte	0xff
	.zero		1


	//   ....[56]....
        /*04c0*/ 	.word	0x00005830
        /*04c4*/ 	.word	0x00000000
        /*04c8*/ 	.word	0x00031828
        /*04cc*/ 	.short	0x010a
        /*04ce*/ 	.byte	0xff
	.zero		1


	//   ....[57]....
        /*04d0*/ 	.word	0x00005880
        /*04d4*/ 	.word	0x00000000
        /*04d8*/ 	.word	0x00031830
        /*04dc*/ 	.short	0x010a
        /*04de*/ 	.byte	0xff
	.zero		1


	//   ....[58]....
        /*04e0*/ 	.word	0x000058d0
        /*04e4*/ 	.word	0x00000000
        /*04e8*/ 	.word	0x00031838
        /*04ec*/ 	.short	0x010a
        /*04ee*/ 	.byte	0xff
	.zero		1


	//   ....[59]....
        /*04f0*/ 	.word	0x00005930
        /*04f4*/ 	.word	0x00000002
        /*04f8*/ 	.word	0x00031860
        /*04fc*/ 	.short	0x010a
        /*04fe*/ 	.byte	0xff
	.zero		1


	//----- nvinfo : EIATTR_NUM_MBARRIERS
	.align		4
.L_57:
        /*0500*/ 	.byte	0x03, 0x38
        /*0502*/ 	.short	0x0010


	//----- nvinfo : EIATTR_EXIT_INSTR_OFFSETS
	.align		4
        /*0504*/ 	.byte	0x04, 0x1c
        /*0506*/ 	.short	(.L_59 - .L_58)


	//   ....[0]....
.L_58:
        /*0508*/ 	.word	0x00000830


	//   ....[1]....
        /*050c*/ 	.word	0x00000e10


	//   ....[2]....
        /*0510*/ 	.word	0x00000ef0


	//   ....[3]....
        /*0514*/ 	.word	0x000018d0


	//   ....[4]....
        /*0518*/ 	.word	0x00001940


	//   ....[5]....
        /*051c*/ 	.word	0x00003350


	//   ....[6]....
        /*0520*/ 	.word	0x000033b0


	//   ....[7]....
        /*0524*/ 	.word	0x00004f60


	//   ....[8]....
        /*0528*/ 	.word	0x00005150


	//----- nvinfo : EIATTR_MAX_THREADS
	.align		4
.L_59:
        /*052c*/ 	.byte	0x04, 0x05
        /*052e*/ 	.short	(.L_61 - .L_60)
.L_60:
        /*0530*/ 	.word	0x00000100
        /*0534*/ 	.word	0x00000001
        /*0538*/ 	.word	0x00000001


	//----- nvinfo : EIATTR_CRS_STACK_SIZE
	.align		4
.L_61:
        /*053c*/ 	.byte	0x04, 0x1e
        /*053e*/ 	.short	(.L_63 - .L_62)
.L_62:
        /*0540*/ 	.word	0x00000000


	//----- nvinfo : EIATTR_CBANK_PARAM_SIZE
	.align		4
.L_63:
        /*0544*/ 	.byte	0x03, 0x19
        /*0546*/ 	.short	0x02c0


	//----- nvinfo : EIATTR_PARAM_CBANK
	.align		4
        /*0548*/ 	.byte	0x04, 0x0a
        /*054a*/ 	.short	(.L_65 - .L_64)
	.align		4
.L_64:
        /*054c*/ 	.word	index@(.nv.constant0._ZN9deep_gemm24sm100_fp8_gemm_1d1d_implILN4cute4UMMA5MajorE0ELS3_0ELj0ELj7168ELj2048ELj128ELj224ELj128ELj1ELj128ELj128ELj64ELj4ELj128ELj128ELj1ELb0ELj133ELNS_8GemmTypeE0ELb0EN7cutlass10bfloat16_tENS_16EpilogueIdentityEEEvPijjj14CUtensorMap_stS9_S9_S9_S9_)
        /*0550*/ 	.short	0x0380
        /*0552*/ 	.short	0x02c0


	//----- nvinfo : EIATTR_SW_WAR
	.align		4
.L_65:
        /*0554*/ 	.byte	0x04, 0x36
        /*0556*/ 	.short	(.L_67 - .L_66)
.L_66:
        /*0558*/ 	.word	0x00000008
.L_67:


//--------------------- .nv.compat                --------------------------
	.section	.nv.compat,"",@"SHT_CUDA_COMPAT_INFO"
	.align	4
        /*0000*/ 	.byte	0x02, 0x02, 0x02, 0x00, 0x02, 0x05, 0x05, 0x00, 0x02, 0x03, 0x01, 0x00, 0x02, 0x06, 0x01, 0x00


//--------------------- .nv.callgraph             --------------------------
	.section	.nv.callgraph,"",@"SHT_CUDA_CALLGRAPH"
	.align	4
	.sectionentsize	8
	.align		4
        /*0000*/ 	.word	0x00000000
	.align		4
        /*0004*/ 	.word	0xffffffff
	.align		4
        /*0008*/ 	.word	0x00000000
	.align		4
        /*000c*/ 	.word	0xfffffffe
	.align		4
        /*0010*/ 	.word	0x00000000
	.align		4
        /*0014*/ 	.word	0xfffffffd
	.align		4
        /*0018*/ 	.word	0x00000000
	.align		4
        /*001c*/ 	.word	0xfffffffc


//--------------------- .nv.constant4             --------------------------
	.section	.nv.constant4,"a",@progbits
	.align	8
	.align		8
.nv.constant4:
        /*0000*/ 	.dword	_ZN47_INTERNAL_ea66351b_9_kernel_cu_8120a1a2_28975004cuda3std3__45__cpo5beginE
	.align		8
        /*0008*/ 	.dword	_ZN47_INTERNAL_ea66351b_9_kernel_cu_8120a1a2_28975004cuda3std3__45__cpo3endE
	.align		8
        /*0010*/ 	.dword	_ZN47_INTERNAL_ea66351b_9_kernel_cu_8120a1a2_28975004cuda3std3__45__cpo6cbeginE
	.align		8
        /*0018*/ 	.dword	_ZN47_INTERNAL_ea66351b_9_kernel_cu_8120a1a2_28975004cuda3std3__45__cpo4cendE
	.align		8
        /*0020*/ 	.dword	_ZN47_INTERNAL_ea66351b_9_kernel_cu_8120a1a2_28975004cuda3std3__449_GLOBAL__N__ea66351b_9_kernel_cu_8120a1a2_28975006ignoreE
	.align		8
        /*0028*/ 	.dword	_ZN47_INTERNAL_ea66351b_9_kernel_cu_8120a1a2_28975004cuda3std3__419piecewise_constructE
	.align		8
        /*0030*/ 	.dword	_ZN47_INTERNAL_ea66351b_9_kernel_cu_8120a1a2_28975004cuda3std3__48in_placeE
	.align		8
        /*0038*/ 	.dword	_ZN47_INTERNAL_ea66351b_9_kernel_cu_8120a1a2_28975004cuda3std6ranges3__45__cpo4swapE
	.align		8
        /*0040*/ 	.dword	_ZN47_INTERNAL_ea66351b_9_kernel_cu_8120a1a2_28975004cuda3std6ranges3__45__cpo9iter_moveE
	.align		8
        /*0048*/ 	.dword	_ZN47_INTERNAL_ea66351b_9_kernel_cu_8120a1a2_28975004cute7productE
	.align		8
        /*0050*/ 	.dword	_ZN47_INTERNAL_ea66351b_9_kernel_cu_8120a1a2_28975004cute1_E


//--------------------- .text._ZN9deep_gemm24sm100_fp8_gemm_1d1d_implILN4cute4UMMA5MajorE0ELS3_0ELj0ELj7168ELj2048ELj128ELj224ELj128ELj1ELj128ELj128ELj64ELj4ELj128ELj128ELj1ELb0ELj133ELNS_8GemmTypeE0ELb0EN7cutlass10bfloat16_tENS_16EpilogueIdentityEEEvPijjj14CUtensorMap_stS9_S9_S9_S9_ --------------------------
	.section	.text._ZN9deep_gemm24sm100_fp8_gemm_1d1d_implILN4cute4UMMA5MajorE0ELS3_0ELj0ELj7168ELj2048ELj128ELj224ELj128ELj1ELj128ELj128ELj64ELj4ELj128ELj128ELj1ELb0ELj133ELNS_8GemmTypeE0ELb0EN7cutlass10bfloat16_tENS_16EpilogueIdentityEEEvPijjj14CUtensorMap_stS9_S9_S9_S9_,"ax",@progbits
	.align	128
        .global         _ZN9deep_gemm24sm100_fp8_gemm_1d1d_implILN4cute4UMMA5MajorE0ELS3_0ELj0ELj7168ELj2048ELj128ELj224ELj128ELj1ELj128ELj128ELj64ELj4ELj128ELj128ELj1ELb0ELj133ELNS_8GemmTypeE0ELb0EN7cutlass10bfloat16_tENS_16EpilogueIdentityEEEvPijjj14CUtensorMap_stS9_S9_S9_S9_
        .type           _ZN9deep_gemm24sm100_fp8_gemm_1d1d_implILN4cute4UMMA5MajorE0ELS3_0ELj0ELj7168ELj2048ELj128ELj224ELj128ELj1ELj128ELj128ELj64ELj4ELj128ELj128ELj1ELb0ELj133ELNS_8GemmTypeE0ELb0EN7cutlass10bfloat16_tENS_16EpilogueIdentityEEEvPijjj14CUtensorMap_stS9_S9_S9_S9_,@function
        .size           _ZN9deep_gemm24sm100_fp8_gemm_1d1d_implILN4cute4UMMA5MajorE0ELS3_0ELj0ELj7168ELj2048ELj128ELj224ELj128ELj1ELj128ELj128ELj64ELj4ELj128ELj128ELj1ELb0ELj133ELNS_8GemmTypeE0ELb0EN7cutlass10bfloat16_tENS_16EpilogueIdentityEEEvPijjj14CUtensorMap_stS9_S9_S9_S9_,(.L_x_100 - _ZN9deep_gemm24sm100_fp8_gemm_1d1d_implILN4cute4UMMA5MajorE0ELS3_0ELj0ELj7168ELj2048ELj128ELj224ELj128ELj1ELj128ELj128ELj64ELj4ELj128ELj128ELj1ELb0ELj133ELNS_8GemmTypeE0ELb0EN7cutlass10bfloat16_tENS_16EpilogueIdentityEEEvPijjj14CUtensorMap_stS9_S9_S9_S9_)
        .other          _ZN9deep_gemm24sm100_fp8_gemm_1d1d_implILN4cute4UMMA5MajorE0ELS3_0ELj0ELj7168ELj2048ELj128ELj224ELj128ELj1ELj128ELj128ELj64ELj4ELj128ELj128ELj1ELb0ELj133ELNS_8GemmTypeE0ELb0EN7cutlass10bfloat16_tENS_16EpilogueIdentityEEEvPijjj14CUtensorMap_stS9_S9_S9_S9_,@"STO_CUDA_ENTRY STV_DEFAULT"
_ZN9deep_gemm24sm100_fp8_gemm_1d1d_implILN4cute4UMMA5MajorE0ELS3_0ELj0ELj7168ELj2048ELj128ELj224ELj128ELj1ELj128ELj128ELj64ELj4ELj128ELj128ELj1ELb0ELj133ELNS_8GemmTypeE0ELb0EN7cutlass10bfloat16_tENS_16EpilogueIdentityEEEvPijjj14CUtensorMap_stS9_S9_S9_S9_:
.text._ZN9deep_gemm24sm100_fp8_gemm_1d1d_implILN4cute4UMMA5MajorE0ELS3_0ELj0ELj7168ELj2048ELj128ELj224ELj128ELj1ELj128ELj128ELj64ELj4ELj128ELj128ELj1ELb0ELj133ELNS_8GemmTypeE0ELb0EN7cutlass10bfloat16_tENS_16EpilogueIdentityEEEvPijjj14CUtensorMap_stS9_S9_S9_S9_:
[----:B------:R-:W1:Y:S01]  /*0000*/  LDC R1, c[0x0][0x37c] ;  /* 0x0000df00ff017b82 */ /* 0x000e620000000800 */
[----:B------:R-:W2:Y:S02]  /*0010*/  S2R R0, SR_TID.X ;  /* 0x0000000000007919 */ /* 0x000ea40000002100 */
[----:B--2---:R-:W-:-:S05]  /*0020*/  SHF.R.U32.HI R0, RZ, 0x5, R0 ;  /* 0x00000005ff007819 */ /* 0x004fca0000011600 */
[----:B------:R-:W2:Y:S02]  /*0030*/  SHFL.IDX PT, R3, R0, RZ, 0x1f ;  /* 0x00001fff00037589 */ /* 0x000ea400000e0000 */
[----:B--2---:R-:W-:-:S13]  /*0040*/  ISETP.NE.AND P0, PT, R3, 0x2, PT ;  /* 0x000000020300780c */ /* 0x004fda0003f05270 */
[----:B-1----:R-:W-:Y:S05]  /*0050*/  @!P0 BRA `(.L_x_0) ;  /* 0x0000000400008947 */ /* 0x002fea0003800000 */
[----:B------:R-:W-:-:S13]  /*0060*/  ISETP.NE.AND P0, PT, R3, 0x1, PT ;  /* 0x000000010300780c */ /* 0x000fda0003f05270 */
[----:B------:R-:W-:Y:S05]  /*0070*/  @!P0 BRA `(.L_x_1) ;  /* 0x0000000000608947 */ /* 0x000fea0003800000 */
[----:B------:R-:W-:-:S13]  /*0080*/  ISETP.NE.AND P0, PT, R3, RZ, PT ;  /* 0x000000ff0300720c */ /* 0x000fda0003f05270 */
[----:B------:R-:W-:Y:S05]  /*0090*/  @P0 BRA `(.L_x_2) ;  /* 0x0000000400a80947 */ /* 0x000fea0003800000 */
[----:B------:R-:W-:Y:S01]  /*00a0*/  ELECT P0, URZ, PT ;  /* 0x0000000000ff782f */ /* 0x000fe20003800000 */
[----:B------:R-:W-:-:S12]  /*00b0*/  BSSY.RECONVERGENT B0, `(.L_x_3) ;  /* 0x0000013000007945 */ /* 0x000fd80003800200 */
[----:B------:R-:W-:Y:S05]  /*00c0*/  @!P0 BRA `(.L_x_4) ;  /* 0x0000000000448947 */ /* 0x000fea0003800000 */
[----:B------:R-:W1:Y:S02]  /*00d0*/  LDCU.64 UR4, c[0x0][0x348] ;  /* 0x00006900ff0477ac */ /* 0x000e640008000a00 */
[----:B-1----:R-:W-:Y:S02]  /*00e0*/  UIADD3 UR12, UP4, UPT, UR4, 0x40, URZ ;  /* 0x00000040040c7890 */ /* 0x002fe4000ff9e0ff */
[----:B------:R-:W-:Y:S02]  /*00f0*/  UIADD3 UR10, UP3, UPT, UR4, 0xc0, URZ ;  /* 0x000000c0040a7890 */ /* 0x000fe4000ff7e0ff */
[----:B------:R-:W-:Y:S02]  /*0100*/  UIADD3 UR8, UP2, UPT, UR4, 0x140, URZ ;  /* 0x0000014004087890 */ /* 0x000fe4000ff5e0ff */
[----:B------:R-:W-:Y:S02]  /*0110*/  UIADD3 UR6, UP1, UPT, UR4, 0x1c0, URZ ;  /* 0x000001c004067890 */ /* 0x000fe4000ff3e0ff */
[----:B------:R-:W-:-:S02]  /*0120*/  UIADD3 UR4, UP0, UPT, UR4, 0x240, URZ ;  /* 0x0000024004047890 */ /* 0x000fc4000ff1e0ff */
[----:B------:R-:W-:Y:S02]  /*0130*/  UIADD3.X UR13, UPT, UPT, URZ, UR5, URZ, UP4, !UPT ;  /* 0x00000005ff0d7290 */ /* 0x000fe4000a7fe4ff */
[----:B------:R-:W-:Y:S02]  /*0140*/  UIADD3.X UR11, UPT, UPT, URZ, UR5, URZ, UP3, !UPT ;  /* 0x00000005ff0b7290 */ /* 0x000fe40009ffe4ff */
[----:B------:R-:W-:Y:S02]  /*0150*/  UIADD3.X UR9, UPT, UPT, URZ, UR5, URZ, UP2, !UPT ;  /* 0x00000005ff097290 */ /* 0x000fe400097fe4ff */
[----:B------:R-:W-:Y:S02]  /*0160*/  UIADD3.X UR7, UPT, UPT, URZ, UR5, URZ, UP1, !UPT ;  /* 0x00000005ff077290 */ /* 0x000fe40008ffe4ff */
[----:B------:R-:W-:Y:S01]  /*0170*/  UIADD3.X UR5, UPT, UPT, URZ, UR5, URZ, UP0, !UPT ;  /* 0x00000005ff057290 */ /* 0x000fe200087fe4ff */
[----:B------:R1:W-:Y:S02]  /*0180*/  UTMACCTL.PF [UR12] ;  /* 0x000000000c0079b9 */ /* 0x0003e40008040000 */
[----:B------:R1:W-:Y:S02]  /*0190*/  UTMACCTL.PF [UR10] ;  /* 0x000000000a0079b9 */ /* 0x0003e40008040000 */
[----:B------:R1:W-:Y:S02]  /*01a0*/  UTMACCTL.PF [UR8] ;  /* 0x00000000080079b9 */ /* 0x0003e40008040000 */
[----:B------:R1:W-:Y:S02]  /*01b0*/  UTMACCTL.PF [UR6] ;  /* 0x00000000060079b9 */ /* 0x0003e40008040000 */
[----:B------:R1:W-:Y:S02]  /*01c0*/  UTMACCTL.PF [UR4] ;  /* 0x00000000040079b9 */ /* 0x0003e40008040000 */
[----:B-1----:R-:W-:Y:S01]  /*01d0*/  NOP ;  /* 0x0000000000007918 */ /* 0x002fe20000000000 */
.L_x_4:
[----:B------:R-:W-:Y:S05]  /*01e0*/  BSYNC.RECONVERGENT B0 ;  /* 0x0000000000007941 */ /* 0x000fea0003800200 */
.L_x_3:
[----:B------:R-:W-:Y:S05]  /*01f0*/  BRA `(.L_x_2) ;  /* 0x0000000400507947 */ /* 0x000fea0003800000 */
.L_x_1:
[----:B------:R-:W-:Y:S01]  /*0200*/  ELECT P0, URZ, PT ;  /* 0x0000000000ff782f */ /* 0x000fe20003800000 */
[----:B------:R-:W-:-:S12]  /*0210*/  BSSY.RECONVERGENT B0, `(.L_x_5) ;  /* 0x0000023000007945 */ /* 0x000fd80003800200 */
[----:B------:R-:W-:Y:S05]  /*0220*/  @!P0 BRA `(.L_x_6) ;  /* 0x0000000000848947 */ /* 0x000fea0003800000 */
[----:B------:R-:W1:Y:S01]  /*0230*/  S2UR UR5, SR_CgaCtaId ;  /* 0x00000000000579c3 */ /* 0x000e620000008800 */
[----:B------:R-:W-:Y:S01]  /*0240*/  UMOV UR7, 0x400 ;  /* 0x0000040000077882 */ /* 0x000fe20000000000 */
[----:B------:R-:W-:Y:S01]  /*0250*/  UMOV UR6, 0x1 ;  /* 0x0000000100067882 */ /* 0x000fe20000000000 */
[----:B------:R-:W-:Y:S02]  /*0260*/  UMOV UR4, 0x20 ;  /* 0x0000002000047882 */ /* 0x000fe40000000000 */
[----:B------:R-:W-:-:S04]  /*0270*/  UIADD3 UR8, UPT, UPT, -UR4, 0x100000, URZ ;  /* 0x0010000004087890 */ /* 0x000fc8000fffe1ff */
[----:B------:R-:W-:Y:S02]  /*0280*/  USHF.L.U32 UR9, UR8, 0xb, URZ ;  /* 0x0000000b08097899 */ /* 0x000fe400080006ff */
[----:B------:R-:W-:Y:S01]  /*0290*/  USHF.L.U32 UR8, UR8, 0x1, URZ ;  /* 0x0000000108087899 */ /* 0x000fe200080006ff */
[----:B------:R-:W-:Y:S02]  /*02a0*/  UMOV UR4, 0x80 ;  /* 0x0000008000047882 */ /* 0x000fe40000000000 */
[----:B------:R-:W-:-:S04]  /*02b0*/  UIADD3 UR10, UPT, UPT, -UR4, 0x100000, URZ ;  /* 0x00100000040a7890 */ /* 0x000fc8000fffe1ff */
[----:B------:R-:W-:Y:S02]  /*02c0*/  USHF.L.U32 UR11, UR10, 0xb, URZ ;  /* 0x0000000b0a0b7899 */ /* 0x000fe400080006ff */
[----:B------:R-:W-:Y:S02]  /*02d0*/  USHF.L.U32 UR10, UR10, 0x1, URZ ;  /* 0x000000010a0a7899 */ /* 0x000fe400080006ff */
[----:B-1----:R-:W-:Y:S02]  /*02e0*/  ULEA UR5, UR5, UR7, 0x18 ;  /* 0x0000000705057291 */ /* 0x002fe4000f8ec0ff */
[----:B------:R-:W-:-:S04]  /*02f0*/  UIADD3 UR6, UPT, UPT, -UR6, 0x100000, URZ ;  /* 0x0010000006067890 */ /* 0x000fc8000fffe1ff */
[----:B------:R-:W-:Y:S02]  /*0300*/  USHF.L.U32 UR7, UR6, 0xb, URZ ;  /* 0x0000000b06077899 */ /* 0x000fe400080006ff */
[----:B------:R-:W-:Y:S01]  /*0310*/  USHF.L.U32 UR6, UR6, 0x1, URZ ;  /* 0x0000000106067899 */ /* 0x000fe200080006ff */
[----:B------:R-:W1:Y:S11]  /*0320*/  FENCE.VIEW.ASYNC.S ;  /* 0x00000000000073c6 */ /* 0x000e760000000000 */
[----:B-1----:R1:W2:Y:S01]  /*0330*/  SYNCS.EXCH.64 URZ, [UR5+0x31800], UR6 ;  /* 0x0318000605ff75b2 */ /* 0x0022a20008000100 */
[----:B------:R1:W3:Y:S01]  /*0340*/  SYNCS.EXCH.64 URZ, [UR5+0x31820], UR6 ;  /* 0x0318200605ff75b2 */ /* 0x0002e20008000100 */
[----:B------:R1:W4:Y:S01]  /*0350*/  SYNCS.EXCH.64 URZ, [UR5+0x31840], UR8 ;  /* 0x0318400805ff75b2 */ /* 0x0003220008000100 */
[----:B------:R1:W5:Y:S01]  /*0360*/  SYNCS.EXCH.64 URZ, [UR5+0x31808], UR6 ;  /* 0x0318080605ff75b2 */ /* 0x0003620008000100 */
[----:B------:R1:W1:Y:S01]  /*0370*/  SYNCS.EXCH.64 URZ, [UR5+0x31828], UR6 ;  /* 0x0318280605ff75b2 */ /* 0x0002620008000100 */
        /* <DEDUP_REMOVED lines=11> */
[----:B------:R-:W-:Y:S01]  /*0430*/  NOP ;  /* 0x0000000000007918 */ /* 0x000fe20000000000 */
.L_x_6:
[----:B-1----:R-:W-:Y:S05]  /*0440*/  BSYNC.RECONVERGENT B0 ;  /* 0x0000000000007941 */ /* 0x002fea0003800200 */
.L_x_5:
[----:B------:R-:W-:Y:S05]  /*0450*/  BRA `(.L_x_2) ;  /* 0x0000000000b87947 */ /* 0x000fea0003800000 */
.L_x_0:
[----:B------:R-:W1:Y:S01]  /*0460*/  S2UR UR6, SR_CgaCtaId ;  /* 0x00000000000679c3 */ /* 0x000e620000008800 */
[----:B------:R-:W-:Y:S01]  /*0470*/  NOP ;  /* 0x0000000000007918 */ /* 0x000fe20000000000 */
[----:B------:R-:W-:Y:S01]  /*0480*/  UMOV UR4, 0x40 ;  /* 0x0000004000047882 */ /* 0x000fe20000000000 */
[----:B------:R-:W-:Y:S01]  /*0490*/  UMOV UR5, 0x400 ;  /* 0x0000040000057882 */ /* 0x000fe20000000000 */
[----:B-1----:R-:W-:Y:S02]  /*04a0*/  ULEA UR4, UR6, UR4, 0x18 ;  /* 0x0000000406047291 */ /* 0x002fe4000f8ec0ff */
[----:B------:R-:W-:-:S07]  /*04b0*/  ULEA UR5, UR6, UR5, 0x18 ;  /* 0x0000000506057291 */ /* 0x000fce000f8ec0ff */
[----:B------:R-:W1:Y:S02]  /*04c0*/  LDS.U8 R0, [UR4] ;  /* 0x00000004ff007984 */ /* 0x000e640008000000 */
[----:B-1----:R-:W-:-:S13]  /*04d0*/  ISETP.NE.AND P0, PT, R0, RZ, PT ;  /* 0x000000ff0000720c */ /* 0x002fda0003f05270 */
[----:B------:R-:W-:Y:S05]  /*04e0*/  @P0 BRA `(.L_x_7) ;  /* 0x00000000007c0947 */ /* 0x000fea0003800000 */
[----:B------:R-:W-:-:S13]  /*04f0*/  ELECT P0, URZ, PT ;  /* 0x0000000000ff782f */ /* 0x000fda0003800000 */
[----:B------:R-:W-:Y:S05]  /*0500*/  @!P0 BRA `(.L_x_8) ;  /* 0x0000000000848947 */ /* 0x000fea0003800000 */
[----:B------:R-:W-:Y:S01]  /*0510*/  UMOV UR4, 0x10 ;  /* 0x0000001000047882 */ /* 0x000fe20000000000 */
[----:B------:R-:W-:-:S04]  /*0520*/  IMAD.MOV.U32 R2, RZ, RZ, 0xffff ;  /* 0x0000ffffff027424 */ /* 0x000fc800078e00ff */
[----:B------:R-:W-:Y:S04]  /*0530*/  DEPBAR.LE SB1, 0x36 ;  /* 0x00009d800000791a */ /* 0x000fe80000000000 */
[----:B------:R-:W1:Y:S02]  /*0540*/  UTCATOMSWS.FIND_AND_SET.ALIGN UP0, UR4, UR4 ;  /* 0x00000004000475e3 */ /* 0x000e640008000800 */
[----:B-1----:R-:W-:Y:S01]  /*0550*/  PLOP3.LUT P0, PT, PT, PT, UP0, 0x80, 0x8 ;  /* 0x000000000008781c */ /* 0x002fe20003f0f008 */
[----:B------:R-:W-:-:S03]  /*0560*/  IMAD.U32 R7, RZ, RZ, UR4 ;  /* 0x00000004ff077e24 */ /* 0x000fc6000f8e00ff */
[----:B------:R-:W-:-:S04]  /*0570*/  SEL R0, RZ, 0xffffffff, !P0 ;  /* 0xffffffffff007807 */ /* 0x000fc80004000000 */
[----:B------:R-:W-:Y:S01]  /*0580*/  ISETP.NE.AND P0, PT, R0, RZ, PT ;  /* 0x000000ff0000720c */ /* 0x000fe20003f05270 */
[----:B------:R-:W-:-:S12]  /*0590*/  IMAD.MOV.U32 R0, RZ, RZ, 0x1 ;  /* 0x00000001ff007424 */ /* 0x000fd800078e00ff */
[----:B------:R-:W-:Y:S05]  /*05a0*/  @P0 BRA `(.L_x_9) ;  /* 0x0000000000240947 */ /* 0x000fea0003800000 */
.L_x_10:
[----:B------:R-:W-:Y:S05]  /*05b0*/  NANOSLEEP 0x64 ;  /* 0x000000640000795d */ /* 0x000fea0003800000 */
[----:B------:R-:W-:-:S05]  /*05c0*/  UMOV UR4, 0x10 ;  /* 0x0000001000047882 */ /* 0x000fca0000000000 */
[----:B------:R-:W-:Y:S04]  /*05d0*/  DEPBAR.LE SB1, 0x36 ;  /* 0x00009d800000791a */ /* 0x000fe80000000000 */
[----:B------:R-:W1:Y:S02]  /*05e0*/  UTCATOMSWS.FIND_AND_SET.ALIGN UP0, UR4, UR4 ;  /* 0x00000004000475e3 */ /* 0x000e640008000800 */
[----:B-1----:R-:W-:Y:S01]  /*05f0*/  PLOP3.LUT P0, PT, PT, PT, UP0, 0x80, 0x8 ;  /* 0x000000000008781c */ /* 0x002fe20003f0f008 */
[----:B------:R-:W-:-:S03]  /*0600*/  IMAD.U32 R7, RZ, RZ, UR4 ;  /* 0x00000004ff077e24 */ /* 0x000fc6000f8e00ff */
[----:B------:R-:W-:-:S04]  /*0610*/  SEL R4, RZ, 0xffffffff, !P0 ;  /* 0xffffffffff047807 */ /* 0x000fc80004000000 */
[----:B------:R-:W-:-:S13]  /*0620*/  ISETP.NE.AND P0, PT, R4, RZ, PT ;  /* 0x000000ff0400720c */ /* 0x000fda0003f05270 */
[----:B------:R-:W-:Y:S05]  /*0630*/  @!P0 BRA `(.L_x_10) ;  /* 0xfffffffc00dc8947 */ /* 0x000fea000383ffff */
.L_x_9:
[C---:B------:R-:W-:Y:S01]  /*0640*/  VIADD R5, R7.reuse, 0x10 ;  /* 0x0000001007057836 */ /* 0x040fe20000000000 */
[----:B------:R-:W-:Y:S01]  /*0650*/  UMOV UR4, 0x50 ;  /* 0x0000005000047882 */ /* 0x000fe20000000000 */
[----:B------:R-:W-:Y:S01]  /*0660*/  SHF.L.U32 R2, R2, R7, RZ ;  /* 0x0000000702027219 */ /* 0x000fe200000006ff */
[----:B------:R-:W-:Y:S01]  /*0670*/  ULEA UR4, UR6, UR4, 0x18 ;  /* 0x0000000406047291 */ /* 0x000fe2000f8ec0ff */
[----:B------:R-:W-:Y:S01]  /*0680*/  IMAD.SHL.U32 R7, R7, 0x20, RZ ;  /* 0x0000002007077824 */ /* 0x000fe200078e00ff */
[----:B------:R-:W-:-:S04]  /*0690*/  SHF.L.U32 R5, R0, R5, RZ ;  /* 0x0000000500057219 */ /* 0x000fc800000006ff */
[----:B------:R-:W-:-:S05]  /*06a0*/  LOP3.LUT R2, R5, R2, RZ, 0xfc, !PT ;  /* 0x0000000205027212 */ /* 0x000fca00078efcff */
[----:B------:R1:W-:Y:S04]  /*06b0*/  ATOMS.OR RZ, [UR4], R2 ;  /* 0x00000002ffff798c */ /* 0x0003e8000b000004 */
[----:B------:R1:W-:Y:S01]  /*06c0*/  STS [UR5+0x31880], R7 ;  /* 0x03188007ff007988 */ /* 0x0003e20008000805 */
[----:B------:R-:W-:Y:S05]  /*06d0*/  BRA `(.L_x_8) ;  /* 0x0000000000107947 */ /* 0x000fea0003800000 */
.L_x_7:
[----:B------:R-:W-:Y:S02]  /*06e0*/  MOV R0, 0xffffffff ;  /* 0xffffffff00007802 */ /* 0x000fe40000000f00 */
[----:B------:R-:W-:-:S03]  /*06f0*/  MOV R4, 0x720 ;  /* 0x0000072000047802 */ /* 0x000fc60000000f00 */
[----:B------:R1:W-:Y:S04]  /*0700*/  STS [UR5+0x31880], R0 ;  /* 0x03188000ff007988 */ /* 0x0003e80008000805 */
[----:B-1----:R-:W-:Y:S05]  /*0710*/  CALL.REL.NOINC `($__internal_1_$__cuda_sm10x_tcgen05_guardrail_trap_phase_invalid_during_alloc) ;  /* 0x0000005000a47944 */ /* 0x002fea0003c00000 */
.L_x_8:
[----:B------:R-:W-:Y:S05]  /*0720*/  WARPSYNC.ALL ;  /* 0x0000000000007948 */ /* 0x000fea0003800000 */
[----:B------:R-:W-:Y:S01]  /*0730*/  NOP ;  /* 0x0000000000007918 */ /* 0x000fe20000000000 */
.L_x_2:
[----:B------:R-:W1:Y:S01]  /*0740*/  LDC R0, c[0x0][0x388] ;  /* 0x0000e200ff007b82 */ /* 0x000e620000000800 */
[----:B------:R-:W5:Y:S07]  /*0750*/  S2R R21, SR_LANEID ;  /* 0x0000000000157919 */ /* 0x000f6e0000000000 */
[----:B--2345:R-:W-:Y:S01]  /*0760*/  BAR.SYNC.DEFER_BLOCKING 0x0 ;  /* 0x0000000000007b1d */ /* 0x03cfe20000010000 */
[----:B------:R-:W-:Y:S01]  /*0770*/  ISETP.NE.AND P0, PT, R3, RZ, PT ;  /* 0x000000ff0300720c */ /* 0x000fe20003f05270 */
[----:B-1----:R-:W-:-:S05]  /*0780*/  VIADD R0, R0, 0x7f ;  /* 0x0000007f00007836 */ /* 0x002fca0000000000 */
[----:B------:R-:W-:-:S05]  /*0790*/  SHF.R.U32.HI R31, RZ, 0x7, R0 ;  /* 0x00000007ff1f7819 */ /* 0x000fca0000011600 */
[----:B------:R-:W-:Y:S02]  /*07a0*/  IMAD.SHL.U32 R22, R31, 0x20, RZ ;  /* 0x000000201f167824 */ /* 0x000fe400078e00ff */
[----:B------:R-:W-:Y:S05]  /*07b0*/  @!P0 BRA `(.L_x_11) ;  /* 0x0000001000508947 */ /* 0x000fea0003800000 */
[----:B------:R-:W-:Y:S01]  /*07c0*/  ISETP.NE.AND P0, PT, R3, 0x1, PT ;  /* 0x000000010300780c */ /* 0x000fe20003f05270 */
[----:B------:R-:W1:-:S12]  /*07d0*/  S2UR UR5, SR_CgaCtaId ;  /* 0x00000000000579c3 */ /* 0x000e580000008800 */
[----:B------:R-:W-:Y:S05]  /*07e0*/  @!P0 BRA `(.L_x_12) ;  /* 0x0000000400948947 */ /* 0x000fea0003800000 */
[----:B------:R-:W-:-:S13]  /*07f0*/  ISETP.NE.AND P0, PT, R3, 0x2, PT ;  /* 0x000000020300780c */ /* 0x000fda0003f05270 */
[----:B------:R-:W-:Y:S05]  /*0800*/  @P0 BRA `(.L_x_13) ;  /* 0x0000002800e00947 */ /* 0x000fea0003800000 */
[----:B------:R-:W2:Y:S02]  /*0810*/  S2UR UR4, SR_CTAID.X ;  /* 0x00000000000479c3 */ /* 0x000ea40000002500 */
[----:B--2---:R-:W-:-:S13]  /*0820*/  ISETP.LE.U32.AND P0, PT, R22, UR4, PT ;  /* 0x0000000416007c0c */ /* 0x004fda000bf03070 */
[----:B-1----:R-:W-:Y:S05]  /*0830*/  @P0 EXIT ;  /* 0x000000000000094d */ /* 0x002fea0003800000 */
[--C-:B------:R-:W-:Y:S01]  /*0840*/  SHF.R.U32.HI R20, RZ, 0x3, R21.reuse ;  /* 0x00000003ff147819 */ /* 0x100fe20000011615 */
[----:B------:R-:W-:Y:S01]  /*0850*/  ULOP3.LUT UR4, URZ, UR4, URZ, 0x33, !UPT ;  /* 0x00000004ff047292 */ /* 0x000fe2000f8e33ff */
[----:B------:R-:W-:Y:S02]  /*0860*/  HFMA2 R15, -RZ, RZ, 0, 0 ;  /* 0x00000000ff0f7431 */ /* 0x000fe400000001ff */
[----:B------:R-:W-:Y:S01]  /*0870*/  IMAD.MOV.U32 R16, RZ, RZ, RZ ;  /* 0x000000ffff107224 */ /* 0x000fe200078e00ff */
[C---:B------:R-:W-:Y:S01]  /*0880*/  LOP3.LUT R6, R20.reuse, 0x1, RZ, 0x3c, !PT ;  /* 0x0000000114067812 */ /* 0x040fe200078e3cff */
[C---:B------:R-:W-:Y:S01]  /*0890*/  IMAD.SHL.U32 R0, R20.reuse, 0x20, RZ ;  /* 0x0000002014007824 */ /* 0x040fe200078e00ff */
[----:B------:R-:W-:Y:S01]  /*08a0*/  LOP3.LUT R18, R20, 0x2, RZ, 0x3c, !PT ;  /* 0x0000000214127812 */ /* 0x000fe200078e3cff */
[----:B------:R-:W-:Y:S01]  /*08b0*/  VIADD R25, R22, UR4 ;  /* 0x0000000416197c36 */ /* 0x000fe20008000000 */
[----:B------:R-:W-:Y:S01]  /*08c0*/  LOP3.LUT R4, R20, 0x3, RZ, 0x3c, !PT ;  /* 0x0000000314047812 */ /* 0x000fe200078e3cff */
[----:B------:R-:W-:Y:S01]  /*08d0*/  IMAD R20, R21, 0x4, R20 ;  /* 0x0000000415147824 */ /* 0x000fe200078e0214 */
[C---:B------:R-:W-:Y:S01]  /*08e0*/  LOP3.LUT R2, R0.reuse, 0x20, RZ, 0x3c, !PT ;  /* 0x0000002000027812 */ /* 0x040fe200078e3cff */
[----:B------:R-:W-:Y:S01]  /*08f0*/  IMAD.HI.U32 R25, R25, -0x99fc267, RZ ;  /* 0xf6603d9919197827 */ /* 0x000fe200078e00ff */
[C---:B------:R-:W-:Y:S01]  /*0900*/  LOP3.LUT R22, R0.reuse, 0x40, RZ, 0x3c, !PT ;  /* 0x0000004000167812 */ /* 0x040fe200078e3cff */
[----:B------:R-:W-:Y:S01]  /*0910*/  UMOV UR5, URZ ;  /* 0x000000ff00057c82 */ /* 0x000fe20008000000 */
[CC--:B------:R-:W-:Y:S01]  /*0920*/  IADD3 R24, PT, PT, R0.reuse, R21.reuse, RZ ;  /* 0x0000001500187210 */ /* 0x0c0fe20007ffe0ff */
[C---:B------:R-:W-:Y:S01]  /*0930*/  IMAD R19, R21.reuse, 0x4, R6 ;  /* 0x0000000415137824 */ /* 0x040fe200078e0206 */
[----:B------:R-:W-:Y:S01]  /*0940*/  LOP3.LUT R0, R0, 0x60, RZ, 0x3c, !PT ;  /* 0x0000006000007812 */ /* 0x000fe200078e3cff */
[C---:B------:R-:W-:Y:S01]  /*0950*/  IMAD R18, R21.reuse, 0x4, R18 ;  /* 0x0000000415127824 */ /* 0x040fe200078e0212 */
[----:B------:R-:W-:Y:S01]  /*0960*/  LEA R17, R21, R4, 0x2 ;  /* 0x0000000415117211 */ /* 0x000fe200078e10ff */
[----:B------:R-:W-:Y:S01]  /*0970*/  IMAD.IADD R23, R2, 0x1, R21 ;  /* 0x0000000102177824 */ /* 0x000fe200078e0215 */
[----:B------:R-:W-:Y:S01]  /*0980*/  SHF.R.U32.HI R25, RZ, 0x7, R25 ;  /* 0x00000007ff197819 */ /* 0x000fe20000011619 */
[----:B------:R-:W-:Y:S01]  /*0990*/  IMAD.IADD R22, R22, 0x1, R21 ;  /* 0x0000000116167824 */ /* 0x000fe200078e0215 */
[----:B------:R-:W-:-:S07]  /*09a0*/  IADD3 R21, PT, PT, R0, R21, RZ ;  /* 0x0000001500157210 */ /* 0x000fce0007ffe0ff */
.L_x_17:
[----:B-1----:R-:W1:Y:S01]  /*09b0*/  S2R R0, SR_CgaCtaId ;  /* 0x0000000000007919 */ /* 0x002e620000008800 */
[----:B------:R-:W-:Y:S01]  /*09c0*/  MOV R3, 0x400 ;  /* 0x0000040000037802 */ /* 0x000fe20000000f00 */
[----:B------:R-:W-:-:S03]  /*09d0*/  UMOV UR4, URZ ;  /* 0x000000ff00047c82 */ /* 0x000fc60008000000 */
[----:B-1----:R-:W-:-:S07]  /*09e0*/  LEA R0, R0, R3, 0x18 ;  /* 0x0000000300007211 */ /* 0x002fce00078ec0ff */
.L_x_16:
[----:B-1----:R-:W-:Y:S01]  /*09f0*/  LEA R2, R15, R0, 0x3 ;  /* 0x000000000f027211 */ /* 0x002fe200078e18ff */
[----:B------:R-:W-:Y:S01]  /*0a00*/  ULOP3.LUT UP0, URZ, UR4, 0x3, URZ, 0xc0, !UPT ;  /* 0x0000000304ff7892 */ /* 0x000fe2000f80c0ff */
[----:B------:R-:W-:-:S04]  /*0a10*/  SHF.L.U32 R5, R16, 0x1f, RZ ;  /* 0x0000001f10057819 */ /* 0x000fc800000006ff */
[----:B------:R-:W1:Y:S02]  /*0a20*/  SYNCS.PHASECHK.TRANS64.TRYWAIT P0, [R2+URZ+0x31800], R5 ;  /* 0x03180005020075a7 */ /* 0x000e6400080011ff */
[----:B-1----:R-:W-:Y:S05]  /*0a30*/  @!P0 BRA `(.L_x_14) ;  /* 0x0000004400c88947 */ /* 0x002fea0003800000 */
.L_x_71:
[----:B------:R-:W-:Y:S05]  /*0a40*/  BRA.U UP0, `(.L_x_15) ;  /* 0x0000000100bc7547 */ /* 0x000fea000b800000 */
[C-C-:B------:R-:W-:Y:S02]  /*0a50*/  IMAD R26, R15.reuse, 0x200, R0.reuse ;  /* 0x000002000f1a7824 */ /* 0x140fe400078e0200 */
[----:B------:R-:W-:Y:S02]  /*0a60*/  IMAD R3, R15, 0x400, R0 ;  /* 0x000004000f037824 */ /* 0x000fe400078e0200 */
[--C-:B------:R-:W-:Y:S01]  /*0a70*/  IMAD R9, R24, 0x4, R26.reuse ;  /* 0x0000000418097824 */ /* 0x100fe200078e021a */
[-C--:B------:R-:W-:Y:S01]  /*0a80*/  LEA R8, R23, R26.reuse, 0x2 ;  /* 0x0000001a17087211 */ /* 0x080fe200078e10ff */
[--C-:B------:R-:W-:Y:S01]  /*0a90*/  IMAD R29, R22, 0x4, R26.reuse ;  /* 0x00000004161d7824 */ /* 0x100fe200078e021a */
[-C--:B------:R-:W-:Y:S01]  /*0aa0*/  LEA R27, R21, R26.reuse, 0x2 ;  /* 0x0000001a151b7211 */ /* 0x080fe200078e10ff */
[--C-:B-1----:R-:W-:Y:S01]  /*0ab0*/  IMAD R5, R19, 0x4, R26.reuse ;  /* 0x0000000413057824 */ /* 0x102fe200078e021a */
[-C--:B------:R-:W-:Y:S01]  /*0ac0*/  LEA R6, R20, R26.reuse, 0x2 ;  /* 0x0000001a14067211 */ /* 0x080fe200078e10ff */
[----:B------:R-:W1:Y:S01]  /*0ad0*/  LDS R9, [R9+0x30000] ;  /* 0x0300000009097984 */ /* 0x000e620000000800 */
[----:B------:R-:W-:Y:S01]  /*0ae0*/  LEA R4, R18, R26, 0x2 ;  /* 0x0000001a12047211 */ /* 0x000fe200078e10ff */
[----:B------:R-:W-:Y:S01]  /*0af0*/  IMAD R26, R17, 0x4, R26 ;  /* 0x00000004111a7824 */ /* 0x000fe200078e021a */
[-C--:B------:R-:W-:Y:S01]  /*0b00*/  LEA R14, R24, R3.reuse, 0x2 ;  /* 0x00000003180e7211 */ /* 0x080fe200078e10ff */
[----:B------:R-:W2:Y:S01]  /*0b10*/  LDS R8, [R8+0x30000] ;  /* 0x0300000008087984 */ /* 0x000ea20000000800 */
[--C-:B------:R-:W-:Y:S01]  /*0b20*/  IMAD R11, R23, 0x4, R3.reuse ;  /* 0x00000004170b7824 */ /* 0x100fe200078e0203 */
[----:B------:R-:W-:Y:S01]  /*0b30*/  LEA R10, R22, R3, 0x2 ;  /* 0x00000003160a7211 */ /* 0x000fe200078e10ff */
[----:B------:R-:W-:Y:S01]  /*0b40*/  IMAD R7, R21, 0x4, R3 ;  /* 0x0000000415077824 */ /* 0x000fe200078e0203 */
[----:B------:R-:W3:Y:S04]  /*0b50*/  LDS R29, [R29+0x30000] ;  /* 0x030000001d1d7984 */ /* 0x000ee80000000800 */
[----:B------:R-:W4:Y:S01]  /*0b60*/  LDS R27, [R27+0x30000] ;  /* 0x030000001b1b7984 */ /* 0x000f220000000800 */
[----:B------:R-:W-:-:S03]  /*0b70*/  NOP ;  /* 0x0000000000007918 */ /* 0x000fc60000000000 */
[----:B-1----:R1:W-:Y:S04]  /*0b80*/  STS [R6+0x30000], R9 ;  /* 0x0300000906007388 */ /* 0x0023e80000000800 */
[----:B--2---:R2:W-:Y:S04]  /*0b90*/  STS [R5+0x30000], R8 ;  /* 0x0300000805007388 */ /* 0x0045e80000000800 */
[----:B---3--:R3:W-:Y:S04]  /*0ba0*/  STS [R4+0x30000], R29 ;  /* 0x0300001d04007388 */ /* 0x0087e80000000800 */
[----:B----4-:R-:W-:Y:S04]  /*0bb0*/  STS [R26+0x30000], R27 ;  /* 0x0300001b1a007388 */ /* 0x010fe80000000800 */
[----:B------:R-:W4:Y:S04]  /*0bc0*/  LDS R13, [R14+0x30800] ;  /* 0x030800000e0d7984 */ /* 0x000f280000000800 */
[----:B------:R-:W5:Y:S04]  /*0bd0*/  LDS R12, [R11+0x30800] ;  /* 0x030800000b0c7984 */ /* 0x000f680000000800 */
[----:B------:R-:W5:Y:S01]  /*0be0*/  LDS R9, [R10+0x30800] ;  /* 0x030800000a097984 */ /* 0x000f620000000800 */
[----:B-1----:R-:W-:-:S03]  /*0bf0*/  LEA R6, R20, R3, 0x2 ;  /* 0x0000000314067211 */ /* 0x002fc600078e10ff */
[----:B------:R-:W1:Y:S01]  /*0c00*/  LDS R8, [R7+0x30800] ;  /* 0x0308000007087984 */ /* 0x000e620000000800 */
[----:B--2---:R-:W-:Y:S01]  /*0c10*/  IMAD R5, R19, 0x4, R3 ;  /* 0x0000000413057824 */ /* 0x004fe200078e0203 */
[----:B------:R-:W-:Y:S01]  /*0c20*/  NOP ;  /* 0x0000000000007918 */ /* 0x000fe20000000000 */
[-C--:B---3--:R-:W-:Y:S02]  /*0c30*/  LEA R4, R18, R3.reuse, 0x2 ;  /* 0x0000000312047211 */ /* 0x088fe400078e10ff */
[----:B------:R-:W-:Y:S01]  /*0c40*/  LEA R3, R17, R3, 0x2 ;  /* 0x0000000311037211 */ /* 0x000fe200078e10ff */
[----:B----4-:R-:W-:Y:S04]  /*0c50*/  STS [R6+0x30800], R13 ;  /* 0x0308000d06007388 */ /* 0x010fe80000000800 */
[----:B-----5:R-:W-:Y:S04]  /*0c60*/  STS [R5+0x30800], R12 ;  /* 0x0308000c05007388 */ /* 0x020fe80000000800 */
[----:B------:R-:W-:Y:S04]  /*0c70*/  STS [R4+0x30800], R9 ;  /* 0x0308000904007388 */ /* 0x000fe80000000800 */
[----:B-1----:R-:W-:Y:S04]  /*0c80*/  STS [R3+0x30800], R8 ;  /* 0x0308000803007388 */ /* 0x002fe80000000800 */
[----:B------:R-:W1:Y:S04]  /*0c90*/  LDS R27, [R14+0x30a00] ;  /* 0x030a00000e1b7984 */ /* 0x000e680000000800 */
[----:B------:R-:W2:Y:S04]  /*0ca0*/  LDS R26, [R11+0x30a00] ;  /* 0x030a00000b1a7984 */ /* 0x000ea80000000800 */
[----:B------:R-:W3:Y:S04]  /*0cb0*/  LDS R29, [R10+0x30a00] ;  /* 0x030a00000a1d7984 */ /* 0x000ee80000000800 */
[----:B------:R-:W4:Y:S01]  /*0cc0*/  LDS R28, [R7+0x30a00] ;  /* 0x030a0000071c7984 */ /* 0x000f220000000800 */
[----:B------:R-:W-:-:S03]  /*0cd0*/  NOP ;  /* 0x0000000000007918 */ /* 0x000fc60000000000 */
[----:B-1----:R5:W-:Y:S04]  /*0ce0*/  STS [R6+0x30a00], R27 ;  /* 0x030a001b06007388 */ /* 0x002be80000000800 */
[----:B--2---:R5:W-:Y:S04]  /*0cf0*/  STS [R5+0x30a00], R26 ;  /* 0x030a001a05007388 */ /* 0x004be80000000800 */
[----:B---3--:R5:W-:Y:S04]  /*0d00*/  STS [R4+0x30a00], R29 ;  /* 0x030a001d04007388 */ /* 0x008be80000000800 */
[----:B----4-:R5:W-:Y:S01]  /*0d10*/  STS [R3+0x30a00], R28 ;  /* 0x030a001c03007388 */ /* 0x010be20000000800 */
[----:B------:R1:W-:Y:S06]  /*0d20*/  MEMBAR.ALL.CTA ;  /* 0x0000000000007992 */ /* 0x0003ec0000008000 */
[----:B-1----:R-:W2:Y:S02]  /*0d30*/  FENCE.VIEW.ASYNC.S ;  /* 0x00000000000073c6 */ /* 0x002ea40000000000 */
.L_x_15:
[----:B-1----:R-:W-:Y:S01]  /*0d40*/  VIADD R2, R2, 0x31840 ;  /* 0x0003184002027836 */ /* 0x002fe20000000000 */
[C---:B------:R-:W-:Y:S01]  /*0d50*/  ISETP.NE.AND P0, PT, R15.reuse, 0x3, PT ;  /* 0x000000030f00780c */ /* 0x040fe20003f05270 */
[----:B------:R-:W-:Y:S01]  /*0d60*/  VIADD R15, R15, 0x1 ;  /* 0x000000010f0f7836 */ /* 0x000fe20000000000 */
[----:B------:R-:W-:Y:S02]  /*0d70*/  UIADD3 UR4, UPT, UPT, UR4, 0x1, URZ ;  /* 0x0000000104047890 */ /* 0x000fe4000fffe0ff */
[----:B------:R-:W-:Y:S02]  /*0d80*/  PRMT R2, RZ, 0x654, R2 ;  /* 0x00000654ff027816 */ /* 0x000fe40000000002 */
[----:B------:R-:W-:Y:S01]  /*0d90*/  SEL R15, R15, RZ, P0 ;  /* 0x000000ff0f0f7207 */ /* 0x000fe20000000000 */
[----:B------:R-:W-:Y:S01]  /*0da0*/  UISETP.NE.AND UP0, UPT, UR4, 0x10, UPT ;  /* 0x000000100400788c */ /* 0x000fe2000bf05270 */
[----:B--2---:R1:W-:Y:S02]  /*0db0*/  SYNCS.ARRIVE.TRANS64.RED.A1T0 RZ, [R2+URZ], RZ ;  /* 0x000000ff02ff79a7 */ /* 0x0043e400081004ff */
[----:B------:R-:W-:-:S04]  /*0dc0*/  ISETP.NE.AND P0, PT, R15, RZ, PT ;  /* 0x000000ff0f00720c */ /* 0x000fc80003f05270 */
[----:B-----5:R-:W-:-:S04]  /*0dd0*/  SEL R3, RZ, 0x1, P0 ;  /* 0x00000001ff037807 */ /* 0x020fc80000000000 */
[----:B------:R-:W-:Y:S01]  /*0de0*/  LOP3.LUT R16, R16, R3, RZ, 0x3c, !PT ;  /* 0x0000000310107212 */ /* 0x000fe200078e3cff */
[----:B------:R-:W-:Y:S06]  /*0df0*/  BRA.U UP0, `(.L_x_16) ;  /* 0xfffffff900fc7547 */ /* 0x000fec000b83ffff */
[----:B------:R-:W-:-:S13]  /*0e00*/  ISETP.NE.AND P0, PT, R25, UR5, PT ;  /* 0x0000000519007c0c */ /* 0x000fda000bf05270 */
[----:B------:R-:W-:Y:S05]  /*0e10*/  @!P0 EXIT ;  /* 0x000000000000894d */ /* 0x000fea0003800000 */
[----:B------:R-:W-:Y:S01]  /*0e20*/  UIADD3 UR5, UPT, UPT, UR5, 0x1, URZ ;  /* 0x0000000105057890 */ /* 0x000fe2000fffe0ff */
[----:B------:R-:W-:Y:S05]  /*0e30*/  BRA `(.L_x_17) ;  /* 0xfffffff800dc7947 */ /* 0x000fea000383ffff */
.L_x_12:
[----:B-1----:R-:W-:-:S09]  /*0e40*/  UISETP.NE.AND UP0, UPT, UR5, URZ, UPT ;  /* 0x000000ff0500728c */ /* 0x002fd2000bf05270 */
[----:B------:R-:W-:Y:S05]  /*0e50*/  BRA.U UP0, `(.L_x_13) ;  /* 0x00000025004c7547 */ /* 0x000fea000b800000 */
[----:B------:R-:W1:Y:S01]  /*0e60*/  S2UR UR4, SR_CTAID.X ;  /* 0x00000000000479c3 */ /* 0x000e620000002500 */
[----:B------:R-:W-:Y:S02]  /*0e70*/  UMOV UR8, 0x400 ;  /* 0x0000040000087882 */ /* 0x000fe40000000000 */
[----:B------:R-:W-:-:S04]  /*0e80*/  ULEA UR8, UR5, UR8, 0x18 ;  /* 0x0000000805087291 */ /* 0x000fc8000f8ec0ff */
[----:B------:R-:W-:Y:S02]  /*0e90*/  UIADD3 UR5, UPT, UPT, UR8, 0x14000, URZ ;  /* 0x0001400008057890 */ /* 0x000fe4000fffe0ff */
[----:B------:R-:W-:Y:S02]  /*0ea0*/  UIADD3 UR6, UPT, UPT, UR8, 0x4000, URZ ;  /* 0x0000400008067890 */ /* 0x000fe4000fffe0ff */
[----:B------:R-:W-:Y:S02]  /*0eb0*/  USHF.R.U32.HI UR5, URZ, 0x4, UR5 ;  /* 0x00000004ff057899 */ /* 0x000fe40008011605 */
[----:B------:R-:W-:Y:S02]  /*0ec0*/  USHF.R.U32.HI UR6, URZ, 0x4, UR6 ;  /* 0x00000004ff067899 */ /* 0x000fe40008011606 */
[----:B------:R-:W-:Y:S01]  /*0ed0*/  ULOP3.LUT UR5, UR5, 0x3fc0, URZ, 0xc0, !UPT ;  /* 0x00003fc005057892 */ /* 0x000fe2000f8ec0ff */
[----:B-1----:R-:W-:-:S13]  /*0ee0*/  ISETP.LE.U32.AND P0, PT, R22, UR4, PT ;  /* 0x0000000416007c0c */ /* 0x002fda000bf03070 */
[----:B------:R-:W-:Y:S05]  /*0ef0*/  @P0 EXIT ;  /* 0x000000000000094d */ /* 0x000fea0003800000 */
[----:B------:R-:W-:Y:S01]  /*0f00*/  ULOP3.LUT UR4, URZ, UR4, URZ, 0x33, !UPT ;  /* 0x00000004ff047292 */ /* 0x000fe2000f8e33ff */
[----:B------:R-:W-:Y:S01]  /*0f10*/  IMAD.U32 R8, RZ, RZ, UR5 ;  /* 0x00000005ff087e24 */ /* 0x000fe2000f8e00ff */
[----:B------:R-:W-:Y:S01]  /*0f20*/  ULOP3.LUT UR6, UR6, 0x3fc0, URZ, 0xc0, !UPT ;  /* 0x00003fc006067892 */ /* 0x000fe2000f8ec0ff */
[C---:B------:R-:W-:Y:S01]  /*0f30*/  ISETP.GE.U32.AND P0, PT, R21.reuse, 0x4, PT ;  /* 0x000000041500780c */ /* 0x040fe20003f06070 */
[----:B------:R-:W-:Y:S01]  /*0f40*/  IMAD.MOV.U32 R4, RZ, RZ, RZ ;  /* 0x000000ffff047224 */ /* 0x000fe200078e00ff */
[----:B------:R-:W-:Y:S01]  /*0f50*/  UMOV UR18, URZ ;  /* 0x000000ff00127c82 */ /* 0x000fe20008000000 */
[----:B------:R-:W-:Y:S01]  /*0f60*/  VIADD R3, R22, UR4 ;  /* 0x0000000416037c36 */ /* 0x000fe20008000000 */
[----:B------:R-:W-:Y:S01]  /*0f70*/  UMOV UR15, URZ ;  /* 0x000000ff000f7c82 */ /* 0x000fe20008000000 */
[C---:B------:R-:W-:Y:S01]  /*0f80*/  IMAD R8, R21.reuse, 0x700, R8 ;  /* 0x0000070015087824 */ /* 0x040fe200078e0208 */
[----:B------:R-:W-:Y:S01]  /*0f90*/  LEA R9, R21, UR6, 0xa ;  /* 0x0000000615097c11 */ /* 0x000fe2000f8e50ff */
[----:B------:R-:W-:Y:S01]  /*0fa0*/  IMAD.HI.U32 R3, R3, -0x99fc267, RZ ;  /* 0xf6603d9903037827 */ /* 0x000fe200078e00ff */
[----:B------:R-:W-:Y:S01]  /*0fb0*/  UMOV UR6, 0x1c0 ;  /* 0x000001c000067882 */ /* 0x000fe20000000000 */
[----:B------:R-:W-:Y:S01]  /*0fc0*/  UMOV UR7, 0x1c4 ;  /* 0x000001c400077882 */ /* 0x000fe20000000000 */
[----:B------:R-:W-:Y:S01]  /*0fd0*/  SEL R9, R9, RZ, !P0 ;  /* 0x000000ff09097207 */ /* 0x000fe20004000000 */
[----:B------:R-:W-:Y:S01]  /*0fe0*/  UMOV UR4, 0x1c0 ;  /* 0x000001c000047882 */ /* 0x000fe20000000000 */
[----:B------:R-:W-:Y:S01]  /*0ff0*/  SEL R8, R8, RZ, !P0 ;  /* 0x000000ff08087207 */ /* 0x000fe20004000000 */
[----:B------:R-:W-:Y:S01]  /*1000*/  UMOV UR5, 0x1c4 ;  /* 0x000001c400057882 */ /* 0x000fe20000000000 */
[----:B------:R-:W-:-:S07]  /*1010*/  SHF.R.U32.HI R3, RZ, 0x7, R3 ;  /* 0x00000007ff037819 */ /* 0x000fce0000011603 */
.L_x_24:
[----:B------:R-:W-:Y:S01]  /*1020*/  USHF.R.U32.HI UR10, URZ, 0x1, UR18 ;  /* 0x00000001ff0a7899 */ /* 0x000fe20008011612 */
[----:B------:R-:W-:Y:S01]  /*1030*/  HFMA2 R7, -RZ, RZ, 0, 5.9604644775390625e-08 ;  /* 0x00000001ff077431 */ /* 0x000fe200000001ff */
[----:B------:R-:W-:Y:S02]  /*1040*/  USHF.L.U32 UR9, UR18, 0x3, URZ ;  /* 0x0000000312097899 */ /* 0x000fe400080006ff */
[----:B------:R-:W-:Y:S02]  /*1050*/  ULOP3.LUT UR10, UR10, 0x1, URZ, 0xc, !UPT ;  /* 0x000000010a0a7892 */ /* 0x000fe4000f8e0cff */
[----:B------:R-:W-:Y:S02]  /*1060*/  ULOP3.LUT UR9, UR9, 0x8, URZ, 0xc0, !UPT ;  /* 0x0000000809097892 */ /* 0x000fe4000f8ec0ff */
[----:B------:R-:W-:Y:S02]  /*1070*/  USHF.L.U32 UR10, UR10, 0x1f, URZ ;  /* 0x0000001f0a0a7899 */ /* 0x000fe400080006ff */
[----:B------:R-:W-:-:S02]  /*1080*/  ULOP3.LUT UR12, UR18, 0x1, URZ, 0xc0, !UPT ;  /* 0x00000001120c7892 */ /* 0x000fc4000f8ec0ff */
[----:B------:R-:W-:Y:S01]  /*1090*/  MOV R0, UR9 ;  /* 0x0000000900007c02 */ /* 0x000fe20008000f00 */
[----:B------:R-:W-:Y:S01]  /*10a0*/  UIADD3 UR9, UPT, UPT, UR8, UR9, URZ ;  /* 0x0000000908097290 */ /* 0x000fe2000fffe0ff */
[----:B------:R-:W-:Y:S01]  /*10b0*/  MOV R5, UR10 ;  /* 0x0000000a00057c02 */ /* 0x000fe20008000f00 */
[----:B------:R-:W-:Y:S02]  /*10c0*/  UIMAD UR12, UR12, 0xe0, URZ ;  /* 0x000000e00c0c78a4 */ /* 0x000fe4000f8e02ff */
[----:B------:R-:W-:Y:S01]  /*10d0*/  UIADD3 UR11, UPT, UPT, UR9, 0x31860, URZ ;  /* 0x00031860090b7890 */ /* 0x000fe2000fffe0ff */
[----:B------:R-:W1:Y:S02]  /*10e0*/  SYNCS.PHASECHK.TRANS64.TRYWAIT P0, [R0+UR8+0x31870], R5 ;  /* 0x03187005000075a7 */ /* 0x000e640008001108 */
[----:B-1----:R-:W-:Y:S09]  /*10f0*/  @!P0 BRA `(.L_x_18) ;  /* 0x0000004000308947 */ /* 0x002ff20003800000 */
.L_x_73:
[----:B------:R-:W-:Y:S01]  /*1100*/  NOP ;  /* 0x0000000000007918 */ /* 0x000fe20000000000 */
[----:B------:R-:W-:Y:S01]  /*1110*/  UMOV UR17, 0xe ;  /* 0x0000000e00117882 */ /* 0x000fe20000000000 */
[----:B------:R-:W-:-:S05]  /*1120*/  UMOV UR16, 0xfffffff0 ;  /* 0xfffffff000107882 */ /* 0x000fca0000000000 */
.L_x_23:
[----:B------:R-:W-:Y:S01]  /*1130*/  ULEA UR13, UR15, UR8, 0x3 ;  /* 0x000000080f0d7291 */ /* 0x000fe2000f8e18ff */
[----:B-1----:R-:W-:Y:S01]  /*1140*/  SHF.L.U32 R11, R4, 0x1f, RZ ;  /* 0x0000001f040b7819 */ /* 0x002fe200000006ff */
[----:B------:R-:W-:Y:S01]  /*1150*/  UIADD3 UR14, UPT, UPT, UR16, 0x10, URZ ;  /* 0x00000010100e7890 */ /* 0x000fe2000fffe0ff */
[----:B------:R-:W-:Y:S03]  /*1160*/  MOV R0, UR15 ;  /* 0x0000000f00007c02 */ /* 0x000fe60008000f00 */
[----:B------:R-:W-:Y:S03]  /*1170*/  ULOP3.LUT UP0, UR14, UR14, 0x2, URZ, 0xc0, !UPT ;  /* 0x000000020e0e7892 */ /* 0x000fe6000f80c0ff */
[----:B------:R-:W1:Y:S02]  /*1180*/  SYNCS.PHASECHK.TRANS64.TRYWAIT P0, [UR13+0x31840], R11 ;  /* 0x0318400bff0075a7 */ /* 0x000e64000800110d */
[----:B-12---:R-:W-:Y:S07]  /*1190*/  @!P0 BRA `(.L_x_19) ;  /* 0x0000004000288947 */ /* 0x006fee0003800000 */
.L_x_75:
[----:B------:R-:W-:Y:S01]  /*11a0*/  NOP ;  /* 0x0000000000007918 */ /* 0x000fe20000000000 */
[----:B------:R-:W-:Y:S05]  /*11b0*/  BRA.U UP0, `(.L_x_20) ;  /* 0x0000000100487547 */ /* 0x000fea000b800000 */
[----:B------:R-:W-:Y:S02]  /*11c0*/  ULEA UR19, UR15, UR8, 0x9 ;  /* 0x000000080f137291 */ /* 0x000fe4000f8e48ff */
[----:B------:R-:W-:Y:S02]  /*11d0*/  ULEA UR9, UR15, UR8, 0xa ;  /* 0x000000080f097291 */ /* 0x000fe4000f8e50ff */
[----:B------:R-:W-:Y:S02]  /*11e0*/  UIADD3 UR19, UPT, UPT, UR19, 0x30000, URZ ;  /* 0x0003000013137890 */ /* 0x000fe4000fffe0ff */
[----:B------:R-:W-:Y:S02]  /*11f0*/  UIADD3 UR10, UPT, UPT, UR9, 0x30800, URZ ;  /* 0x00030800090a7890 */ /* 0x000fe4000fffe0ff */
[----:B------:R-:W-:Y:S02]  /*1200*/  UIADD3 UR9, UPT, UPT, UR9, 0x30a00, URZ ;  /* 0x00030a0009097890 */ /* 0x000fe4000fffe0ff */
[----:B------:R-:W-:Y:S02]  /*1210*/  USHF.R.U32.HI UR19, URZ, 0x4, UR19 ;  /* 0x00000004ff137899 */ /* 0x000fe40008011613 */
[----:B------:R-:W-:Y:S02]  /*1220*/  USHF.R.U32.HI UR10, URZ, 0x4, UR10 ;  /* 0x00000004ff0a7899 */ /* 0x000fe4000801160a */
[----:B------:R-:W-:Y:S02]  /*1230*/  USHF.R.U32.HI UR9, URZ, 0x4, UR9 ;  /* 0x00000004ff097899 */ /* 0x000fe40008011609 */
[----:B------:R-:W-:Y:S02]  /*1240*/  ULOP3.LUT UR20, UR19, 0x3fe0, URZ, 0xc0, !UPT ;  /* 0x00003fe013147892 */ /* 0x000fe4000f8ec0ff */
[----:B------:R-:W-:Y:S02]  /*1250*/  ULOP3.LUT UR22, UR10, 0x3fc0, URZ, 0xc0, !UPT ;  /* 0x00003fc00a167892 */ /* 0x000fe4000f8ec0ff */
[----:B------:R-:W-:Y:S01]  /*1260*/  ULOP3.LUT UR24, UR9, 0x3fe0, URZ, 0xc0, !UPT ;  /* 0x00003fe009187892 */ /* 0x000fe2000f8ec0ff */
[----:B------:R-:W-:Y:S01]  /*1270*/  UMOV UR21, 0x4008 ;  /* 0x0000400800157882 */ /* 0x000fe20000000000 */
[----:B------:R-:W-:Y:S01]  /*1280*/  UMOV UR23, 0x4008 ;  /* 0x0000400800177882 */ /* 0x000fe20000000000 */
[----:B------:R-:W-:Y:S02]  /*1290*/  UMOV UR25, 0x4008 ;  /* 0x0000400800197882 */ /* 0x000fe40000000000 */
[----:B------:R2:W-:Y:S02]  /*12a0*/  UTCCP.T.S.4x32dp128bit tmem[0x1c0], gdesc[UR20] ;  /* 0x0001c014ff0079e7 */ /* 0x0005e40009100000 */
[----:B------:R2:W-:Y:S02]  /*12b0*/  UTCCP.T.S.4x32dp128bit tmem[0x1c4], gdesc[UR22] ;  /* 0x0001c416ff0079e7 */ /* 0x0005e40009100000 */
[----:B------:R2:W-:Y:S01]  /*12c0*/  UTCCP.T.S.4x32dp128bit tmem[0x1c8], gdesc[UR24] ;  /* 0x0001c818ff0079e7 */ /* 0x0005e20009100000 */
[----:B------:R-:W-:Y:S02]  /*12d0*/  NOP ;  /* 0x0000000000007918 */ /* 0x000fe40000000000 */
.L_x_20:
[----:B------:R-:W-:Y:S01]  /*12e0*/  UISETP.NE.AND UP0, UPT, UR15, 0x3, UPT ;  /* 0x000000030f00788c */ /* 0x000fe2000bf05270 */
[----:B------:R-:W-:Y:S01]  /*12f0*/  SHFL.IDX PT, R5, R8, R0, 0x1f ;  /* 0x00001f0008057589 */ /* 0x000fe200000e0000 */
[----:B------:R-:W-:Y:S01]  /*1300*/  UIADD3 UR10, UPT, UPT, UR15, 0x1, URZ ;  /* 0x000000010f0a7890 */ /* 0x000fe2000fffe0ff */
[----:B------:R-:W-:Y:S03]  /*1310*/  NOP ;  /* 0x0000000000007918 */ /* 0x000fe60000000000 */
[----:B------:R-:W-:Y:S03]  /*1320*/  USEL UR10, UR10, URZ, UP0 ;  /* 0x000000ff0a0a7287 */ /* 0x000fe60008000000 */
[----:B-1----:R-:W1:Y:S01]  /*1330*/  SHFL.IDX PT, R2, R9, R0, 0x1f ;  /* 0x00001f0009027589 */ /* 0x002e6200000e0000 */
[----:B------:R-:W-:Y:S02]  /*1340*/  USHF.L.U32 UR15, UR14, 0x4, URZ ;  /* 0x000000040e0f7899 */ /* 0x000fe400080006ff */
[----:B------:R-:W-:Y:S02]  /*1350*/  ULEA UR9, UR10, UR8, 0x3 ;  /* 0x000000080a097291 */ /* 0x000fe4000f8e18ff */
[----:B------:R-:W-:Y:S01]  /*1360*/  ULEA UR14, UR14, 0x8b8, 0xd ;  /* 0x000008b80e0e7891 */ /* 0x000fe2000f8e68ff */
[----:B------:R-:W-:Y:S01]  /*1370*/  ISETP.NE.AND P0, PT, RZ, UR10, PT ;  /* 0x0000000aff007c0c */ /* 0x000fe2000bf05270 */
[----:B------:R-:W-:Y:S01]  /*1380*/  UISETP.NE.AND UP0, UPT, UR16, -0x10, UPT ;  /* 0xfffffff01000788c */ /* 0x000fe2000bf05270 */
[----:B------:R-:W-:Y:S01]  /*1390*/  IMAD.U32 R10, RZ, RZ, UR10 ;  /* 0x0000000aff0a7e24 */ /* 0x000fe2000f8e00ff */
[----:B------:R-:W-:Y:S02]  /*13a0*/  UPRMT UR15, UR15, 0x5410, UR14 ;  /* 0x000054100f0f7896 */ /* 0x000fe4000800000e */
[----:B------:R-:W-:Y:S01]  /*13b0*/  UIADD3 UR13, UPT, UPT, UR13, 0x31820, URZ ;  /* 0x000318200d0d7890 */ /* 0x000fe2000fffe0ff */
[----:B------:R-:W-:Y:S01]  /*13c0*/  UMOV UR14, URZ ;  /* 0x000000ff000e7c82 */ /* 0x000fe20008000000 */
[----:B--2---:R-:W-:Y:S01]  /*13d0*/  UMOV UR23, 0x40004040 ;  /* 0x4000404000177882 */ /* 0x004fe20000000000 */
[----:B------:R-:W-:Y:S01]  /*13e0*/  UMOV UR21, 0x40004040 ;  /* 0x4000404000157882 */ /* 0x000fe20000000000 */
[----:B------:R-:W-:Y:S01]  /*13f0*/  UMOV UR27, 0x40004040 ;  /* 0x40004040001b7882 */ /* 0x000fe20000000000 */
[----:B------:R-:W-:Y:S01]  /*1400*/  UMOV UR25, 0x40004040 ;  /* 0x4000404000197882 */ /* 0x000fe20000000000 */
[----:B------:R-:W-:Y:S01]  /*1410*/  UMOV UR31, 0x40004040 ;  /* 0x40004040001f7882 */ /* 0x000fe20000000000 */
[----:B------:R-:W-:Y:S01]  /*1420*/  UMOV UR29, 0x40004040 ;  /* 0x40004040001d7882 */ /* 0x000fe20000000000 */
[----:B------:R-:W-:Y:S01]  /*1430*/  UMOV UR35, 0x40004040 ;  /* 0x4000404000237882 */ /* 0x000fe20000000000 */
[----:B------:R-:W-:Y:S01]  /*1440*/  UMOV UR33, 0x40004040 ;  /* 0x4000404000217882 */ /* 0x000fe20000000000 */
[----:B-1----:R-:W-:Y:S02]  /*1450*/  R2UR UR22, R2 ;  /* 0x00000000021672ca */ /* 0x002fe400000e0000 */
[----:B------:R-:W-:Y:S02]  /*1460*/  R2UR UR20, R5 ;  /* 0x00000000051472ca */ /* 0x000fe400000e0000 */
[----:B------:R-:W-:Y:S04]  /*1470*/  SEL R5, RZ, 0x1, P0 ;  /* 0x00000001ff057807 */ /* 0x000fe80000000000 */
[----:B------:R-:W-:Y:S05]  /*1480*/  LOP3.LUT R4, R4, R5, RZ, 0x3c, !PT ;  /* 0x0000000504047212 */ /* 0x000fea00078e3cff */
[----:B------:R-:W-:Y:S01]  /*1490*/  UIADD3 UR26, UPT, UPT, UR22, 0x2, URZ ;  /* 0x00000002161a7890 */ /* 0x000fe2000fffe0ff */
[----:B------:R-:W-:Y:S01]  /*14a0*/  IMAD.U32 R13, R4, -0x80000000, RZ ;  /* 0x80000000040d7824 */ /* 0x000fe200078e00ff */
[----:B------:R-:W-:Y:S01]  /*14b0*/  UIADD3 UR24, UPT, UPT, UR20, 0x2, URZ ;  /* 0x0000000214187890 */ /* 0x000fe2000fffe0ff */
[----:B------:R1:W-:Y:S01]  /*14c0*/  UTCQMMA gdesc[UR22], gdesc[UR20], tmem[UR12], tmem[UR14], idesc[UR15], tmem[UR6], UP0 ;  /* 0x00060e1416007dea */ /* 0x0003e2000800030c */
[----:B------:R-:W-:Y:S02]  /*14d0*/  UIADD3 UR30, UPT, UPT, UR22, 0x4, URZ ;  /* 0x00000004161e7890 */ /* 0x000fe4000fffe0ff */
[----:B------:R-:W-:Y:S02]  /*14e0*/  UIADD3 UR28, UPT, UPT, UR20, 0x4, URZ ;  /* 0x00000004141c7890 */ /* 0x000fe4000fffe0ff */
[----:B------:R-:W-:Y:S02]  /*14f0*/  UIADD3 UR34, UPT, UPT, UR22, 0x6, URZ ;  /* 0x0000000616227890 */ /* 0x000fe4000fffe0ff */
[----:B------:R-:W-:Y:S01]  /*1500*/  UIADD3 UR32, UPT, UPT, UR20, 0x6, URZ ;  /* 0x0000000614207890 */ /* 0x000fe2000fffe0ff */
[----:B------:R1:W-:Y:S04]  /*1510*/  UTCQMMA gdesc[UR26], gdesc[UR24], tmem[UR12], tmem[UR14], idesc[UR15], tmem[UR6], UPT ;  /* 0x00060e181a007dea */ /* 0x0003e8000b80030c */
[----:B------:R1:W-:Y:S04]  /*1520*/  UTCQMMA gdesc[UR30], gdesc[UR28], tmem[UR12], tmem[UR14], idesc[UR15], tmem[UR6], UPT ;  /* 0x00060e1c1e007dea */ /* 0x0003e8000b80030c */
[----:B------:R1:W-:Y:S01]  /*1530*/  UTCQMMA gdesc[UR34], gdesc[UR32], tmem[UR12], tmem[UR14], idesc[UR15], tmem[UR6], UPT ;  /* 0x00060e2022007dea */ /* 0x0003e2000b80030c */
[----:B------:R1:W-:Y:S01]  /*1540*/  UTCBAR [UR13], URZ ;  /* 0x000000ff0d0073e9 */ /* 0x0003e200080000ff */
[----:B------:R-:W2:Y:S02]  /*1550*/  SYNCS.PHASECHK.TRANS64.TRYWAIT P0, [UR9+0x31840], R13 ;  /* 0x0318400dff0075a7 */ /* 0x000ea40008001109 */
[----:B-12---:R-:W-:Y:S05]  /*1560*/  @!P0 BRA `(.L_x_21) ;  /* 0x0000003c00508947 */ /* 0x006fea0003800000 */
.L_x_77:
[----:B------:R-:W-:Y:S01]  /*1570*/  ELECT P0, URZ, PT ;  /* 0x0000000000ff782f */ /* 0x000fe20003800000 */
[----:B------:R-:W-:Y:S01]  /*1580*/  SHFL.IDX PT, R2, R9, R10, 0x1f ;  /* 0x00001f0a09027589 */ /* 0x000fe200000e0000 */
[----:B------:R-:W-:Y:S02]  /*1590*/  UIADD3 UR9, UPT, UPT, UR9, 0x31820, URZ ;  /* 0x0003182009097890 */ /* 0x000fe4000fffe0ff */
[----:B------:R-:W-:Y:S05]  /*15a0*/  UISETP.NE.AND UP0, UPT, UR16, -0x2, UPT ;  /* 0xfffffffe1000788c */ /* 0x000fea000bf05270 */
[----:B-1----:R-:W1:Y:S01]  /*15b0*/  SHFL.IDX PT, R0, R8, R10, 0x1f ;  /* 0x00001f0a08007589 */ /* 0x002e6200000e0000 */
[----:B------:R-:W-:Y:S01]  /*15c0*/  NOP ;  /* 0x0000000000007918 */ /* 0x000fe20000000000 */
[----:B------:R-:W-:Y:S02]  /*15d0*/  NOP ;  /* 0x0000000000007918 */ /* 0x000fe40000000000 */
[C---:B------:R-:W-:Y:S01]  /*15e0*/  @P0 IMAD.SHL.U32 R5, R7.reuse, 0x2000, RZ ;  /* 0x0000200007050824 */ /* 0x040fe200078e00ff */
[----:B------:R-:W-:Y:S01]  /*15f0*/  UMOV UR21, 0x40004040 ;  /* 0x4000404000157882 */ /* 0x000fe20000000000 */
[----:B------:R-:W-:Y:S01]  /*1600*/  @P0 IMAD.SHL.U32 R6, R7, 0x10, RZ ;  /* 0x0000001007060824 */ /* 0x000fe200078e00ff */
[----:B------:R-:W-:Y:S01]  /*1610*/  UMOV UR15, 0x40004040 ;  /* 0x40004040000f7882 */ /* 0x000fe20000000000 */
[----:B------:R-:W-:Y:S01]  /*1620*/  UMOV UR27, 0x40004040 ;  /* 0x40004040001b7882 */ /* 0x000fe20000000000 */
[----:B------:R-:W-:Y:S01]  /*1630*/  @P0 LOP3.LUT R5, R5, 0x6000, RZ, 0xc0, !PT ;  /* 0x0000600005050812 */ /* 0x000fe200078ec0ff */
[----:B------:R-:W-:Y:S01]  /*1640*/  UMOV UR25, 0x40004040 ;  /* 0x4000404000197882 */ /* 0x000fe20000000000 */
[----:B------:R-:W-:Y:S01]  /*1650*/  @P0 LOP3.LUT R6, R6, 0x30, RZ, 0xc0, !PT ;  /* 0x0000003006060812 */ /* 0x000fe200078ec0ff */
[----:B------:R-:W-:Y:S01]  /*1660*/  UMOV UR31, 0x40004040 ;  /* 0x40004040001f7882 */ /* 0x000fe20000000000 */
[----:B------:R-:W-:Y:S01]  /*1670*/  @P0 LOP3.LUT R5, R5, 0x8b8, RZ, 0xfc, !PT ;  /* 0x000008b805050812 */ /* 0x000fe200078efcff */
[----:B------:R-:W-:Y:S01]  /*1680*/  UMOV UR29, 0x40004040 ;  /* 0x40004040001d7882 */ /* 0x000fe20000000000 */
[----:B------:R-:W-:Y:S01]  /*1690*/  UMOV UR35, 0x40004040 ;  /* 0x4000404000237882 */ /* 0x000fe20000000000 */
[----:B------:R-:W-:Y:S01]  /*16a0*/  UMOV UR33, 0x40004040 ;  /* 0x4000404000217882 */ /* 0x000fe20000000000 */
[----:B------:R-:W-:Y:S02]  /*16b0*/  @P0 PRMT R5, R6, 0x5410, R5 ;  /* 0x0000541006050816 */ /* 0x000fe40000000005 */
[----:B-1----:R-:W-:Y:S01]  /*16c0*/  R2UR UR14, R0 ;  /* 0x00000000000e72ca */ /* 0x002fe200000e0000 */
[----:B------:R-:W-:Y:S01]  /*16d0*/  @P0 IMAD.MOV.U32 R10, RZ, RZ, RZ ;  /* 0x000000ffff0a0224 */ /* 0x000fe200078e00ff */
[----:B------:R-:W-:Y:S02]  /*16e0*/  @P0 R2UR UR13, R5 ;  /* 0x00000000050d02ca */ /* 0x000fe400000e0000 */
[----:B------:R-:W-:Y:S02]  /*16f0*/  R2UR UR20, R2 ;  /* 0x00000000021472ca */ /* 0x000fe400000e0000 */
[----:B------:R-:W-:Y:S07]  /*1700*/  @P0 R2UR UR22, R10 ;  /* 0x000000000a1602ca */ /* 0x000fee00000e0000 */
[----:B------:R-:W-:Y:S02]  /*1710*/  UIADD3 UR24, UPT, UPT, UR14, 0x2, URZ ;  /* 0x000000020e187890 */ /* 0x000fe4000fffe0ff */
[----:B------:R-:W-:Y:S01]  /*1720*/  UIADD3 UR28, UPT, UPT, UR14, 0x4, URZ ;  /* 0x000000040e1c7890 */ /* 0x000fe2000fffe0ff */
[----:B------:R-:W-:Y:S01]  /*1730*/  IMAD.U32 R11, RZ, RZ, UR13 ;  /* 0x0000000dff0b7e24 */ /* 0x000fe2000f8e00ff */
[----:B------:R-:W-:Y:S02]  /*1740*/  UIADD3 UR26, UPT, UPT, UR20, 0x2, URZ ;  /* 0x00000002141a7890 */ /* 0x000fe4000fffe0ff */
[----:B------:R-:W-:Y:S02]  /*1750*/  UIADD3 UR30, UPT, UPT, UR20, 0x4, URZ ;  /* 0x00000004141e7890 */ /* 0x000fe4000fffe0ff */
[----:B------:R-:W-:Y:S01]  /*1760*/  @P0 R2UR UR23, R11 ;  /* 0x000000000b1702ca */ /* 0x000fe200000e0000 */
[----:B------:R-:W-:Y:S02]  /*1770*/  UIADD3 UR34, UPT, UPT, UR20, 0x6, URZ ;  /* 0x0000000614227890 */ /* 0x000fe4000fffe0ff */
[----:B------:R-:W-:Y:S10]  /*1780*/  UIADD3 UR32, UPT, UPT, UR14, 0x6, URZ ;  /* 0x000000060e207890 */ /* 0x000ff4000fffe0ff */
[----:B------:R1:W-:Y:S01]  /*1790*/  UTCQMMA gdesc[UR20], gdesc[UR14], tmem[UR12], tmem[UR22], idesc[UR23], tmem[UR4], UPT ;  /* 0x0004160e14007dea */ /* 0x0003e2000b80030c */
[----:B------:R1:W-:Y:S01]  /*17a0*/  UTCQMMA gdesc[UR26], gdesc[UR24], tmem[UR12], tmem[UR22], idesc[UR23], tmem[UR4], UPT ;  /* 0x000416181a007dea */ /* 0x0003e2000b80030c */
[----:B------:R1:W-:Y:S01]  /*17b0*/  UTCQMMA gdesc[UR30], gdesc[UR28], tmem[UR12], tmem[UR22], idesc[UR23], tmem[UR4], UPT ;  /* 0x0004161c1e007dea */ /* 0x0003e2000b80030c */
[----:B------:R1:W-:Y:S01]  /*17c0*/  UTCQMMA gdesc[UR34], gdesc[UR32], tmem[UR12], tmem[UR22], idesc[UR23], tmem[UR4], UPT ;  /* 0x0004162022007dea */ /* 0x0003e2000b80030c */
[----:B------:R1:W-:Y:S01]  /*17d0*/  UTCBAR [UR9], URZ ;  /* 0x000000ff090073e9 */ /* 0x0003e200080000ff */
[----:B------:R-:W-:Y:S05]  /*17e0*/  BRA.U UP0, `(.L_x_22) ;  /* 0x0000000100087547 */ /* 0x000fea000b800000 */
[----:B------:R2:W-:Y:S01]  /*17f0*/  UTCBAR [UR11], URZ ;  /* 0x000000ff0b0073e9 */ /* 0x0005e200080000ff */
[----:B------:R-:W-:Y:S01]  /*1800*/  NOP ;  /* 0x0000000000007918 */ /* 0x000fe20000000000 */
.L_x_22:
[----:B------:R-:W-:Y:S01]  /*1810*/  UISETP.NE.AND UP0, UPT, UR10, 0x3, UPT ;  /* 0x000000030a00788c */ /* 0x000fe2000bf05270 */
[----:B------:R-:W-:Y:S01]  /*1820*/  VIADD R7, R7, 0x2 ;  /* 0x0000000207077836 */ /* 0x000fe20000000000 */
[----:B------:R-:W-:Y:S02]  /*1830*/  UIADD3 UR10, UPT, UPT, UR10, 0x1, URZ ;  /* 0x000000010a0a7890 */ /* 0x000fe4000fffe0ff */
[----:B------:R-:W-:Y:S02]  /*1840*/  UIADD3 UR17, UPT, UPT, UR17, -0x2, URZ ;  /* 0xfffffffe11117890 */ /* 0x000fe4000fffe0ff */
[----:B-1----:R-:W-:Y:S02]  /*1850*/  USEL UR15, UR10, URZ, UP0 ;  /* 0x000000ff0a0f7287 */ /* 0x002fe40008000000 */
[----:B------:R-:W-:Y:S02]  /*1860*/  UISETP.NE.AND UP0, UPT, UR17, -0x2, UPT ;  /* 0xfffffffe1100788c */ /* 0x000fe4000bf05270 */
[----:B------:R-:W-:Y:S02]  /*1870*/  UIADD3 UR16, UPT, UPT, UR16, 0x2, URZ ;  /* 0x0000000210107890 */ /* 0x000fe4000fffe0ff */
[----:B------:R-:W-:Y:S04]  /*1880*/  ISETP.NE.AND P0, PT, RZ, UR15, PT ;  /* 0x0000000fff007c0c */ /* 0x000fe8000bf05270 */
[----:B------:R-:W-:Y:S04]  /*1890*/  SEL R5, RZ, 0x1, P0 ;  /* 0x00000001ff057807 */ /* 0x000fe80000000000 */
[----:B------:R-:W-:Y:S01]  /*18a0*/  LOP3.LUT R4, R4, R5, RZ, 0x3c, !PT ;  /* 0x0000000504047212 */ /* 0x000fe200078e3cff */
[----:B------:R-:W-:Y:S06]  /*18b0*/  BRA.U UP0, `(.L_x_23) ;  /* 0xfffffff9001c7547 */ /* 0x000fec000b83ffff */
[----:B------:R-:W-:-:S13]  /*18c0*/  ISETP.NE.AND P0, PT, R3, UR18, PT ;  /* 0x0000001203007c0c */ /* 0x000fda000bf05270 */
[----:B--2---:R-:W-:Y:S05]  /*18d0*/  @!P0 EXIT ;  /* 0x000000000000894d */ /* 0x004fea0003800000 */
[----:B------:R-:W-:Y:S01]  /*18e0*/  UIADD3 UR18, UPT, UPT, UR18, 0x1, URZ ;  /* 0x0000000112127890 */ /* 0x000fe2000fffe0ff */
[----:B------:R-:W-:Y:S11]  /*18f0*/  BRA `(.L_x_24) ;  /* 0xfffffff400c87947 */ /* 0x000ff6000383ffff */
.L_x_11:
[----:B------:R-:W-:-:S13]  /*1900*/  ELECT P0, URZ, PT ;  /* 0x0000000000ff782f */ /* 0x000fda0003800000 */
[----:B------:R-:W-:Y:S05]  /*1910*/  @!P0 BRA `(.L_x_13) ;  /* 0x00000018009c8947 */ /* 0x000fea0003800000 */
[----:B------:R-:W1:Y:S02]  /*1920*/  S2UR UR4, SR_CTAID.X ;  /* 0x00000000000479c3 */ /* 0x000e640000002500 */
[----:B-1----:R-:W-:-:S13]  /*1930*/  ISETP.LE.U32.AND P0, PT, R22, UR4, PT ;  /* 0x0000000416007c0c */ /* 0x002fda000bf03070 */
[----:B------:R-:W-:Y:S05]  /*1940*/  @P0 EXIT ;  /* 0x000000000000094d */ /* 0x000fea0003800000 */
[----:B------:R-:W1:Y:S01]  /*1950*/  S2R R0, SR_CgaCtaId ;  /* 0x0000000000007919 */ /* 0x000e620000008800 */
[----:B------:R-:W-:Y:S01]  /*1960*/  IMAD.U32 R5, RZ, RZ, UR4 ;  /* 0x00000004ff057e24 */ /* 0x000fe2000f8e00ff */
[----:B------:R-:W2:Y:S04]  /*1970*/  LDC.64 R8, c[0x0][0x348] ;  /* 0x0000d200ff087b82 */ /* 0x000ea80000000a00 */
[----:B------:R-:W-:Y:S02]  /*1980*/  LOP3.LUT R3, RZ, R5, RZ, 0x33, !PT ;  /* 0x00000005ff037212 */ /* 0x000fe400078e33ff */
[----:B------:R-:W-:-:S03]  /*1990*/  PRMT R4, R5, 0x7610, R4 ;  /* 0x0000761005047816 */ /* 0x000fc60000000004 */
[----:B------:R-:W-:Y:S01]  /*19a0*/  IMAD.IADD R2, R22, 0x1, R3 ;  /* 0x0000000116027824 */ /* 0x000fe200078e0203 */
[----:B------:R-:W-:-:S03]  /*19b0*/  MOV R3, 0x400 ;  /* 0x0000040000037802 */ /* 0x000fc60000000f00 */
[----:B------:R-:W-:-:S05]  /*19c0*/  IMAD.HI.U32 R2, R2, -0x99fc267, RZ ;  /* 0xf6603d9902027827 */ /* 0x000fca00078e00ff */
[----:B------:R-:W-:-:S05]  /*19d0*/  SHF.R.U32.HI R2, RZ, 0x7, R2 ;  /* 0x00000007ff027819 */ /* 0x000fca0000011602 */
[----:B------:R-:W-:Y:S01]  /*19e0*/  IMAD.MOV R2, RZ, RZ, -R2 ;  /* 0x000000ffff027224 */ /* 0x000fe200078e0a02 */
[----:B-1----:R-:W-:-:S07]  /*19f0*/  LEA R0, R0, R3, 0x18 ;  /* 0x0000000300007211 */ /* 0x002fce00078ec0ff */
.L_x_41:
[----:B------:R-:W-:Y:S01]  /*1a00*/  SHF.R.U32.HI R14, RZ, 0x5, R5 ;  /* 0x00000005ff0e7819 */ /* 0x000fe20000011605 */
[----:B------:R-:W-:Y:S05]  /*1a10*/  YIELD ;  /* 0x0000000000007946 */ /* 0x000fea0003800000 */
[----:B------:R-:W-:Y:S02]  /*1a20*/  LOP3.LUT R14, R14, 0x7fffff0, RZ, 0xc0, !PT ;  /* 0x07fffff00e0e7812 */ /* 0x000fe400078ec0ff */
[----:B------:R-:W-:Y:S02]  /*1a30*/  LOP3.LUT R38, R4, 0x1ff, RZ, 0xc0, !PT ;  /* 0x000001ff04267812 */ /* 0x000fe400078ec0ff */
[----:B------:R-:W-:-:S02]  /*1a40*/  VIADDMNMX.U32 R35, R31, -R14, 0x10, PT ;  /* 0x000000101f237446 */ /* 0x000fc4000380080e */
[----:B-1234-:R-:W-:Y:S02]  /*1a50*/  MOV R6, 0x1a70 ;  /* 0x00001a7000067802 */ /* 0x01efe40000000f00 */
[----:B--2---:R-:W-:Y:S05]  /*1a60*/  CALL.REL.NOINC `($__internal_3_$__cuda_sm20_div_u16) ;  /* 0x0000003c00e87944 */ /* 0x004fea0003c00000 */
[----:B------:R-:W-:Y:S01]  /*1a70*/  IMAD.MOV.U32 R3, RZ, RZ, -0x80000000 ;  /* 0x80000000ff037424 */ /* 0x000fe200078e00ff */
[----:B------:R-:W-:Y:S01]  /*1a80*/  PRMT R35, R35, 0x9910, RZ ;  /* 0x0000991023237816 */ /* 0x000fe200000000ff */
[----:B------:R-:W-:Y:S01]  /*1a90*/  VIADD R25, R0, 0x31800 ;  /* 0x0003180000197836 */ /* 0x000fe20000000000 */
[C---:B------:R-:W-:Y:S01]  /*1aa0*/  PRMT R6, R36.reuse, 0x9910, RZ ;  /* 0x0000991024067816 */ /* 0x040fe200000000ff */
[----:B------:R-:W1:Y:S01]  /*1ab0*/  SYNCS.PHASECHK.TRANS64.TRYWAIT P4, [R0+URZ+0x31820], R3 ;  /* 0x03182003000075a7 */ /* 0x000e6200080811ff */
[----:B------:R-:W-:Y:S01]  /*1ac0*/  LOP3.LUT R10, R36, 0xffff, RZ, 0xc0, !PT ;  /* 0x0000ffff240a7812 */ /* 0x000fe200078ec0ff */
[----:B------:R-:W-:Y:S01]  /*1ad0*/  VIADD R24, R0, 0x30000 ;  /* 0x0003000000187836 */ /* 0x000fe20000000000 */
[C---:B------:R-:W-:Y:S01]  /*1ae0*/  IADD3 R36, P3, PT, R8.reuse, 0x40, RZ ;  /* 0x0000004008247810 */ /* 0x040fe20007f7e0ff */
[----:B------:R-:W-:Y:S01]  /*1af0*/  IMAD R6, R35, R6, RZ ;  /* 0x0000000623067224 */ /* 0x000fe200078e02ff */
[C---:B------:R-:W-:Y:S01]  /*1b00*/  IADD3 R32, P1, PT, R8.reuse, 0x140, RZ ;  /* 0x0000014008207810 */ /* 0x040fe20007f3e0ff */
[----:B------:R-:W-:Y:S01]  /*1b10*/  IMAD.MOV.U32 R23, RZ, RZ, 0xb580 ;  /* 0x0000b580ff177424 */ /* 0x000fe200078e00ff */
[C---:B------:R-:W-:Y:S01]  /*1b20*/  IADD3 R34, P2, PT, R8.reuse, 0xc0, RZ ;  /* 0x000000c008227810 */ /* 0x040fe20007f5e0ff */
[----:B------:R-:W-:Y:S01]  /*1b30*/  IMAD.MOV R6, RZ, RZ, -R6 ;  /* 0x000000ffff067224 */ /* 0x000fe200078e0a06 */
[----:B------:R-:W-:Y:S01]  /*1b40*/  IADD3 R28, P0, PT, R8, 0x1c0, RZ ;  /* 0x000001c0081c7810 */ /* 0x000fe20007f1e0ff */
[--C-:B------:R-:W-:Y:S01]  /*1b50*/  IMAD.X R37, RZ, RZ, R9.reuse, P3 ;  /* 0x000000ffff257224 */ /* 0x100fe200018e0609 */
[----:B------:R-:W-:Y:S01]  /*1b60*/  IADD3 R22, PT, PT, R0, 0x30800, RZ ;  /* 0x0003080000167810 */ /* 0x000fe20007ffe0ff */
[----:B------:R-:W-:Y:S01]  /*1b70*/  IMAD R10, R10, 0xe0, RZ ;  /* 0x000000e00a0a7824 */ /* 0x000fe200078e02ff */
[----:B------:R-:W-:Y:S01]  /*1b80*/  PRMT R7, R6, 0x7710, RZ ;  /* 0x0000771006077816 */ /* 0x000fe200000000ff */
[----:B------:R-:W-:Y:S01]  /*1b90*/  VIADD R6, R0, 0x14000 ;  /* 0x0001400000067836 */ /* 0x000fe20000000000 */
[----:B------:R-:W-:Y:S01]  /*1ba0*/  IADD3.X R35, PT, PT, RZ, R9, RZ, P2, !PT ;  /* 0x00000009ff237210 */ /* 0x000fe200017fe4ff */
[----:B------:R-:W-:Y:S01]  /*1bb0*/  IMAD.X R33, RZ, RZ, R9, P1 ;  /* 0x000000ffff217224 */ /* 0x000fe200008e0609 */
[----:B------:R-:W-:-:S02]  /*1bc0*/  IADD3 R7, PT, PT, R38, R7, RZ ;  /* 0x0000000726077210 */ /* 0x000fc40007ffe0ff */
[----:B------:R-:W-:Y:S02]  /*1bd0*/  IADD3.X R29, PT, PT, RZ, R9, RZ, P0, !PT ;  /* 0x00000009ff1d7210 */ /* 0x000fe400007fe4ff */
[----:B------:R-:W-:Y:S02]  /*1be0*/  LOP3.LUT R11, R7, 0xffff, RZ, 0xc0, !PT ;  /* 0x0000ffff070b7812 */ /* 0x000fe400078ec0ff */
[----:B------:R-:W-:-:S03]  /*1bf0*/  IADD3 R7, PT, PT, R0, 0x4000, RZ ;  /* 0x0000400000077810 */ /* 0x000fc60007ffe0ff */
[----:B------:R-:W-:Y:S01]  /*1c00*/  IMAD.IADD R11, R14, 0x1, R11 ;  /* 0x000000010e0b7824 */ /* 0x000fe200078e020b */
[----:B-1----:R-:W-:Y:S06]  /*1c10*/  @!P4 BRA `(.L_x_25) ;  /* 0x0000003400c0c947 */ /* 0x002fec0003800000 */
.L_x_78:
[----:B------:R-:W-:Y:S01]  /*1c20*/  IMAD.SHL.U32 R11, R11, 0x80, RZ ;  /* 0x000000800b0b7824 */ /* 0x000fe200078e00ff */
[----:B------:R-:W-:Y:S01]  /*1c30*/  R2UR UR13, R25 ;  /* 0x00000000190d72ca */ /* 0x000fe200000e0000 */
[----:B------:R-:W-:Y:S01]  /*1c40*/  UMOV UR14, URZ ;  /* 0x000000ff000e7c82 */ /* 0x000fe20008000000 */
[----:B------:R-:W-:Y:S01]  /*1c50*/  R2UR UR28, R36 ;  /* 0x00000000241c72ca */ /* 0x000fe200000e0000 */
[----:B------:R-:W-:Y:S01]  /*1c60*/  UMOV UR20, 0x0 ;  /* 0x0000000000147882 */ /* 0x000fe20000000000 */
[----:B------:R-:W-:Y:S01]  /*1c70*/  R2UR UR29, R37 ;  /* 0x00000000251d72ca */ /* 0x000fe200000e0000 */
[----:B------:R-:W-:Y:S01]  /*1c80*/  UMOV UR21, 0x10000000 ;  /* 0x1000000000157882 */ /* 0x000fe20000000000 */
[----:B------:R-:W-:Y:S01]  /*1c90*/  R2UR UR12, R7 ;  /* 0x00000000070c72ca */ /* 0x000fe200000e0000 */
[----:B------:R-:W-:Y:S01]  /*1ca0*/  UMOV UR11, URZ ;  /* 0x000000ff000b7c82 */ /* 0x000fe20008000000 */
[----:B------:R-:W-:Y:S01]  /*1cb0*/  R2UR UR15, R11 ;  /* 0x000000000b0f72ca */ /* 0x000fe200000e0000 */
[----:B------:R-:W-:Y:S01]  /*1cc0*/  UMOV UR18, UR14 ;  /* 0x0000000e00127c82 */ /* 0x000fe20008000000 */
        /* <DEDUP_REMOVED lines=9> */
[----:B------:R-:W-:Y:S01]  /*1d60*/  VIADD R21, R0, 0x8000 ;  /* 0x0000800000157836 */ /* 0x000fe20000000000 */
[----:B------:R-:W-:Y:S01]  /*1d70*/  R2UR UR25, R33 ;  /* 0x00000000211972ca */ /* 0x000fe200000e0000 */
[----:B------:R2:W-:Y:S01]  /*1d80*/  UTMALDG.2D [UR12], [UR28], desc[UR20] ;  /* 0x0000140c1c0075b4 */ /* 0x0005e20008009000 */
[----:B------:R-:W-:Y:S01]  /*1d90*/  R2UR UR8, R24 ;  /* 0x00000000180872ca */ /* 0x000fe200000e0000 */
[----:B------:R-:W-:Y:S01]  /*1da0*/  UMOV UR10, UR15 ;  /* 0x0000000f000a7c82 */ /* 0x000fe20008000000 */
[----:B------:R-:W-:Y:S01]  /*1db0*/  R2UR UR22, R28 ;  /* 0x000000001c1672ca */ /* 0x000fe200000e0000 */
[----:B------:R-:W-:Y:S01]  /*1dc0*/  VIADD R20, R0, 0x31808 ;  /* 0x0003180800147836 */ /* 0x000fe20000000000 */
[----:B------:R-:W-:Y:S01]  /*1dd0*/  R2UR UR23, R29 ;  /* 0x000000001d1772ca */ /* 0x000fe200000e0000 */
[----:B------:R-:W-:Y:S01]  /*1de0*/  UMOV UR6, UR19 ;  /* 0x0000001300067c82 */ /* 0x000fe20008000000 */
[----:B------:R-:W-:Y:S01]  /*1df0*/  R2UR UR4, R22 ;  /* 0x00000000160472ca */ /* 0x000fe200000e0000 */
[----:B------:R2:W-:Y:S01]  /*1e00*/  UTMALDG.2D [UR16], [UR26], desc[UR20] ;  /* 0x000014101a0075b4 */ /* 0x0005e20008009000 */
[----:B------:R-:W-:-:S05]  /*1e10*/  VIADD R18, R0, 0x1b000 ;  /* 0x0001b00000127836 */ /* 0x000fca0000000000 */
[----:B------:R2:W-:Y:S06]  /*1e20*/  UTMALDG.2D [UR8], [UR24], desc[UR20] ;  /* 0x00001408180075b4 */ /* 0x0005ec0008009000 */
[----:B------:R2:W-:Y:S01]  /*1e30*/  UTMALDG.2D [UR4], [UR22], desc[UR20] ;  /* 0x00001404160075b4 */ /* 0x0005e20008009000 */
[----:B------:R2:W-:Y:S01]  /*1e40*/  SYNCS.ARRIVE.TRANS64 RZ, [R0+URZ+0x31800], R23 ;  /* 0x0318001700ff79a7 */ /* 0x0005e200080000ff */
[----:B------:R-:W3:Y:S02]  /*1e50*/  SYNCS.PHASECHK.TRANS64.TRYWAIT P0, [R0+URZ+0x31828], R3 ;  /* 0x03182803000075a7 */ /* 0x000ee400080011ff */
[----:B--23--:R-:W-:Y:S05]  /*1e60*/  @!P0 BRA `(.L_x_26) ;  /* 0x0000003400488947 */ /* 0x00cfea0003800000 */
.L_x_79:
[----:B------:R-:W-:Y:S01]  /*1e70*/  R2UR UR9, R20 ;  /* 0x00000000140972ca */ /* 0x000fe200000e0000 */
[----:B------:R-:W-:Y:S01]  /*1e80*/  IMAD.MOV.U32 R19, RZ, RZ, 0xb000 ;  /* 0x0000b000ff137424 */ /* 0x000fe200078e00ff */
[----:B------:R-:W-:Y:S01]  /*1e90*/  R2UR UR16, R36 ;  /* 0x00000000241072ca */ /* 0x000fe200000e0000 */
[----:B------:R-:W-:Y:S01]  /*1ea0*/  UMOV UR14, 0x0 ;  /* 0x00000000000e7882 */ /* 0x000fe20000000000 */
[----:B------:R-:W-:Y:S01]  /*1eb0*/  R2UR UR17, R37 ;  /* 0x00000000251172ca */ /* 0x000fe200000e0000 */
[----:B------:R-:W-:Y:S01]  /*1ec0*/  UMOV UR15, 0x10000000 ;  /* 0x10000000000f7882 */ /* 0x000fe20000000000 */
[----:B------:R-:W-:Y:S01]  /*1ed0*/  R2UR UR11, R11 ;  /* 0x000000000b0b72ca */ /* 0x000fe200000e0000 */
[----:B------:R-:W-:Y:S01]  /*1ee0*/  UMOV UR10, 0x80 ;  /* 0x00000080000a7882 */ /* 0x000fe20000000000 */
[----:B------:R-:W-:Y:S01]  /*1ef0*/  R2UR UR8, R21 ;  /* 0x00000000150872ca */ /* 0x000fe200000e0000 */
[----:B------:R-:W-:Y:S01]  /*1f00*/  UMOV UR6, 0x80 ;  /* 0x0000008000067882 */ /* 0x000fe20000000000 */
[----:B------:R-:W-:Y:S01]  /*1f10*/  R2UR UR12, R34 ;  /* 0x00000000220c72ca */ /* 0x000fe200000e0000 */
[----:B------:R-:W-:Y:S01]  /*1f20*/  VIADD R17, R0, 0xc000 ;  /* 0x0000c00000117836 */ /* 0x000fe20000000000 */
[----:B------:R-:W-:Y:S01]  /*1f30*/  R2UR UR13, R35 ;  /* 0x00000000230d72ca */ /* 0x000fe200000e0000 */
[----:B------:R-:W-:Y:S01]  /*1f40*/  UMOV UR5, UR9 ;  /* 0x0000000900057c82 */ /* 0x000fe20008000000 */
[----:B------:R-:W-:Y:S01]  /*1f50*/  R2UR UR7, R10 ;  /* 0x000000000a0772ca */ /* 0x000fe200000e0000 */
[----:B------:R-:W-:Y:S01]  /*1f60*/  VIADD R16, R0, 0x31810 ;  /* 0x0003181000107836 */ /* 0x000fe20000000000 */
[----:B------:R-:W-:Y:S01]  /*1f70*/  R2UR UR4, R18 ;  /* 0x00000000120472ca */ /* 0x000fe200000e0000 */
[----:B------:R-:W-:-:S04]  /*1f80*/  VIADD R15, R0, 0x22000 ;  /* 0x00022000000f7836 */ /* 0x000fc80000000000 */
[----:B------:R2:W-:Y:S08]  /*1f90*/  UTMALDG.2D [UR8], [UR16], desc[UR14] ;  /* 0x00000e08100075b4 */ /* 0x0005f00008009000 */
[----:B------:R2:W-:Y:S01]  /*1fa0*/  UTMALDG.2D [UR4], [UR12], desc[UR14] ;  /* 0x00000e040c0075b4 */ /* 0x0005e20008009000 */
[----:B------:R2:W-:Y:S01]  /*1fb0*/  SYNCS.ARRIVE.TRANS64 RZ, [R0+URZ+0x31808], R19 ;  /* 0x0318081300ff79a7 */ /* 0x0005e200080000ff */
[----:B------:R-:W3:Y:S02]  /*1fc0*/  SYNCS.PHASECHK.TRANS64.TRYWAIT P0, [R0+URZ+0x31830], R3 ;  /* 0x03183003000075a7 */ /* 0x000ee400080011ff */
[----:B--23--:R-:W-:Y:S05]  /*1fd0*/  @!P0 BRA `(.L_x_27) ;  /* 0x0000003400088947 */ /* 0x00cfea0003800000 */
.L_x_80:
        /* <DEDUP_REMOVED lines=11> */
[----:B-1----:R-:W-:Y:S01]  /*2090*/  VIADD R13, R0, 0x31818 ;  /* 0x00031818000d7836 */ /* 0x002fe20000000000 */
[----:B------:R-:W-:Y:S01]  /*20a0*/  R2UR UR13, R35 ;  /* 0x00000000230d72ca */ /* 0x000fe200000e0000 */
[----:B------:R-:W-:Y:S01]  /*20b0*/  UMOV UR5, UR9 ;  /* 0x0000000900057c82 */ /* 0x000fe20008000000 */
[----:B------:R-:W-:Y:S01]  /*20c0*/  R2UR UR7, R10 ;  /* 0x000000000a0772ca */ /* 0x000fe200000e0000 */
[----:B------:R-:W-:Y:S01]  /*20d0*/  VIADD R12, R0, 0x29000 ;  /* 0x00029000000c7836 */ /* 0x000fe20000000000 */
[----:B------:R-:W-:-:S05]  /*20e0*/  R2UR UR4, R15 ;  /* 0x000000000f0472ca */ /* 0x000fca00000e0000 */
[----:B------:R1:W-:Y:S08]  /*20f0*/  UTMALDG.2D [UR8], [UR16], desc[UR14] ;  /* 0x00000e08100075b4 */ /* 0x0003f00008009000 */
[----:B------:R1:W-:Y:S01]  /*2100*/  UTMALDG.2D [UR4], [UR12], desc[UR14] ;  /* 0x00000e040c0075b4 */ /* 0x0003e20008009000 */
[----:B------:R1:W-:Y:S01]  /*2110*/  SYNCS.ARRIVE.TRANS64 RZ, [R0+URZ+0x31810], R19 ;  /* 0x0318101300ff79a7 */ /* 0x0003e200080000ff */
[----:B------:R-:W2:Y:S02]  /*2120*/  SYNCS.PHASECHK.TRANS64.TRYWAIT P0, [R0+URZ+0x31838], R3 ;  /* 0x03183803000075a7 */ /* 0x000ea400080011ff */
[----:B-12---:R-:W-:Y:S05]  /*2130*/  @!P0 BRA `(.L_x_28) ;  /* 0x0000003000cc8947 */ /* 0x006fea0003800000 */
.L_x_81:
        /* <DEDUP_REMOVED lines=8> */
[----:B------:R-:W-:Y:S02]  /*21c0*/  R2UR UR8, R14 ;  /* 0x000000000e0872ca */ /* 0x000fe400000e0000 */
[----:B------:R-:W-:-:S02]  /*21d0*/  R2UR UR12, R34 ;  /* 0x00000000220c72ca */ /* 0x000fc400000e0000 */
[----:B------:R-:W-:Y:S01]  /*21e0*/  R2UR UR13, R35 ;  /* 0x00000000230d72ca */ /* 0x000fe200000e0000 */
[----:B------:R-:W-:Y:S01]  /*21f0*/  UMOV UR5, UR9 ;  /* 0x0000000900057c82 */ /* 0x000fe20008000000 */
[----:B------:R-:W-:Y:S02]  /*2200*/  R2UR UR7, R10 ;  /* 0x000000000a0772ca */ /* 0x000fe400000e0000 */
[----:B------:R-:W-:-:S05]  /*2210*/  R2UR UR4, R12 ;  /* 0x000000000c0472ca */ /* 0x000fca00000e0000 */
[----:B------:R2:W-:Y:S08]  /*2220*/  UTMALDG.2D [UR8], [UR16], desc[UR14] ;  /* 0x00000e08100075b4 */ /* 0x0005f00008009000 */
[----:B------:R2:W-:Y:S01]  /*2230*/  UTMALDG.2D [UR4], [UR12], desc[UR14] ;  /* 0x00000e040c0075b4 */ /* 0x0005e20008009000 */
[----:B------:R2:W-:Y:S01]  /*2240*/  SYNCS.ARRIVE.TRANS64 RZ, [R0+URZ+0x31818], R19 ;  /* 0x0318181300ff79a7 */ /* 0x0005e200080000ff */
[----:B------:R-:W3:Y:S02]  /*2250*/  SYNCS.PHASECHK.TRANS64.TRYWAIT P0, [R0+URZ+0x31820], RZ ;  /* 0x031820ff000075a7 */ /* 0x000ee400080011ff */
[----:B--23--:R-:W-:Y:S05]  /*2260*/  @!P0 BRA `(.L_x_29) ;  /* 0x00000030009c8947 */ /* 0x00cfea0003800000 */
.L_x_82:
        /* <DEDUP_REMOVED lines=13> */
[----:B------:R-:W-:Y:S01]  /*2340*/  UMOV UR13, UR17 ;  /* 0x00000011000d7c82 */ /* 0x000fe20008000000 */
[----:B------:R-:W-:Y:S01]  /*2350*/  R2UR UR12, R6 ;  /* 0x00000000060c72ca */ /* 0x000fe200000e0000 */
[----:B------:R-:W-:Y:S01]  /*2360*/  UMOV UR9, UR17 ;  /* 0x0000001100097c82 */ /* 0x000fe20008000000 */
[----:B------:R-:W-:Y:S01]  /*2370*/  R2UR UR15, R10 ;  /* 0x000000000a0f72ca */ /* 0x000fe200000e0000 */
[----:B------:R-:W-:Y:S01]  /*2380*/  UMOV UR5, UR17 ;  /* 0x0000001100057c82 */ /* 0x000fe20008000000 */
[----:B------:R-:W-:-:S02]  /*2390*/  R2UR UR22, R32 ;  /* 0x00000000201672ca */ /* 0x000fc400000e0000 */
[----:B------:R-:W-:Y:S01]  /*23a0*/  R2UR UR23, R33 ;  /* 0x00000000211772ca */ /* 0x000fe200000e0000 */
[----:B------:R3:W-:Y:S01]  /*23b0*/  UTMALDG.2D [UR16], [UR28], desc[UR24] ;  /* 0x000018101c0075b4 */ /* 0x0007e20008009000 */
[----:B------:R-:W-:Y:S01]  /*23c0*/  R2UR UR8, R24 ;  /* 0x00000000180872ca */ /* 0x000fe200000e0000 */
[----:B------:R-:W-:Y:S01]  /*23d0*/  UMOV UR10, UR19 ;  /* 0x00000013000a7c82 */ /* 0x000fe20008000000 */
[----:B------:R-:W-:Y:S02]  /*23e0*/  R2UR UR20, R28 ;  /* 0x000000001c1472ca */ /* 0x000fe400000e0000 */
[----:B------:R-:W-:Y:S02]  /*23f0*/  R2UR UR21, R29 ;  /* 0x000000001d1572ca */ /* 0x000fe400000e0000 */
[----:B------:R-:W-:Y:S01]  /*2400*/  R2UR UR4, R22 ;  /* 0x00000000160472ca */ /* 0x000fe200000e0000 */
[----:B------:R3:W-:Y:S01]  /*2410*/  UTMALDG.2D [UR12], [UR26], desc[UR24] ;  /* 0x0000180c1a0075b4 */ /* 0x0007e20008009000 */
[----:B------:R-:W-:-:S05]  /*2420*/  UMOV UR6, UR15 ;  /* 0x0000000f00067c82 */ /* 0x000fca0008000000 */
[----:B------:R3:W-:Y:S06]  /*2430*/  UTMALDG.2D [UR8], [UR22], desc[UR24] ;  /* 0x00001808160075b4 */ /* 0x0007ec0008009000 */
[----:B------:R3:W-:Y:S01]  /*2440*/  UTMALDG.2D [UR4], [UR20], desc[UR24] ;  /* 0x00001804140075b4 */ /* 0x0007e20008009000 */
[----:B------:R3:W-:Y:S01]  /*2450*/  SYNCS.ARRIVE.TRANS64 RZ, [R0+URZ+0x31800], R23 ;  /* 0x0318001700ff79a7 */ /* 0x0007e200080000ff */
[----:B------:R-:W4:Y:S02]  /*2460*/  SYNCS.PHASECHK.TRANS64.TRYWAIT P0, [R0+URZ+0x31828], RZ ;  /* 0x031828ff000075a7 */ /* 0x000f2400080011ff */
[----:B---34-:R-:W-:Y:S05]  /*2470*/  @!P0 BRA `(.L_x_30) ;  /* 0x00000030002c8947 */ /* 0x018fea0003800000 */
.L_x_83:
        /* <DEDUP_REMOVED lines=17> */
[----:B------:R-:W5:Y:S02]  /*2590*/  SYNCS.PHASECHK.TRANS64.TRYWAIT P0, [R0+URZ+0x31830], RZ ;  /* 0x031830ff000075a7 */ /* 0x000f6400080011ff */
[----:B----45:R-:W-:Y:S05]  /*25a0*/  @!P0 BRA `(.L_x_31) ;  /* 0x0000002c00f48947 */ /* 0x030fea0003800000 */
.L_x_84:
        /* <DEDUP_REMOVED lines=17> */
[----:B------:R-:W1:Y:S02]  /*26c0*/  SYNCS.PHASECHK.TRANS64.TRYWAIT P0, [R0+URZ+0x31838], RZ ;  /* 0x031838ff000075a7 */ /* 0x000e6400080011ff */
[----:B-1---5:R-:W-:Y:S05]  /*26d0*/  @!P0 BRA `(.L_x_32) ;  /* 0x0000002c00bc8947 */ /* 0x022fea0003800000 */
.L_x_85:
        /* <DEDUP_REMOVED lines=17> */
[----:B------:R-:W1:Y:S02]  /*27f0*/  SYNCS.PHASECHK.TRANS64.TRYWAIT P0, [R0+URZ+0x31820], R3 ;  /* 0x03182003000075a7 */ /* 0x000e6400080011ff */
[----:B-1---5:R-:W-:Y:S05]  /*2800*/  @!P0 BRA `(.L_x_33) ;  /* 0x0000002c00848947 */ /* 0x022fea0003800000 */
.L_x_86:
        /* <DEDUP_REMOVED lines=31> */
[----:B------:R-:W1:Y:S02]  /*2a00*/  SYNCS.PHASECHK.TRANS64.TRYWAIT P0, [R0+URZ+0x31828], R3 ;  /* 0x03182803000075a7 */ /* 0x000e6400080011ff */
[----:B-1---5:R-:W-:Y:S05]  /*2a10*/  @!P0 BRA `(.L_x_34) ;  /* 0x0000002c001c8947 */ /* 0x022fea0003800000 */
.L_x_87:
        /* <DEDUP_REMOVED lines=19> */
.L_x_88:
        /* <DEDUP_REMOVED lines=19> */
.L_x_89:
        /* <DEDUP_REMOVED lines=19> */
.L_x_90:
        /* <DEDUP_REMOVED lines=31> */
[----:B------:R-:W1:Y:S02]  /*2fa0*/  SYNCS.PHASECHK.TRANS64.TRYWAIT P0, [R0+URZ+0x31828], RZ ;  /* 0x031828ff000075a7 */ /* 0x000e6400080011ff */
[----:B-1---5:R-:W-:Y:S05]  /*2fb0*/  @!P0 BRA `(.L_x_38) ;  /* 0x00000028001c8947 */ /* 0x022fea0003800000 */
.L_x_91:
        /* <DEDUP_REMOVED lines=19> */
.L_x_92:
        /* <DEDUP_REMOVED lines=19> */
.L_x_93:
[----:B------:R-:W-:Y:S01]  /*3220*/  VIADD R2, R2, 0x1 ;  /* 0x0000000102027836 */ /* 0x000fe20000000000 */
        /* <DEDUP_REMOVED lines=13> */
[----:B------:R-:W-:Y:S02]  /*3300*/  R2UR UR7, R10 ;  /* 0x000000000a0772ca */ /* 0x000fe400000e0000 */
[----:B------:R-:W-:-:S03]  /*3310*/  ISETP.NE.AND P0, PT, R2, 0x1, PT ;  /* 0x000000010200780c */ /* 0x000fc60003f05270 */
[----:B------:R5:W-:Y:S08]  /*3320*/  UTMALDG.2D [UR8], [UR16], desc[UR14] ;  /* 0x00000e08100075b4 */ /* 0x000bf00008009000 */
[----:B------:R5:W-:Y:S01]  /*3330*/  UTMALDG.2D [UR4], [UR12], desc[UR14] ;  /* 0x00000e040c0075b4 */ /* 0x000be20008009000 */
[----:B------:R5:W-:Y:S02]  /*3340*/  SYNCS.ARRIVE.TRANS64 RZ, [R0+URZ+0x31818], R19 ;  /* 0x0318181300ff79a7 */ /* 0x000be400080000ff */
[----:B-----5:R-:W-:Y:S05]  /*3350*/  @!P0 EXIT ;  /* 0x000000000000894d */ /* 0x020fea0003800000 */
[----:B------:R-:W-:Y:S02]  /*3360*/  IADD3 R4, PT, PT, R4, 0x85, RZ ;  /* 0x0000008504047810 */ /* 0x000fe40007ffe0ff */
[----:B------:R-:W-:Y:S01]  /*3370*/  IADD3 R5, PT, PT, R5, 0x85, RZ ;  /* 0x0000008505057810 */ /* 0x000fe20007ffe0ff */
[----:B------:R-:W-:Y:S06]  /*3380*/  BRA `(.L_x_41) ;  /* 0xffffffe4009c7947 */ /* 0x000fec000383ffff */
.L_x_13:
[----:B------:R-:W-:-:S04]  /*3390*/  LOP3.LUT R0, R3, 0xfffffffc, RZ, 0xc0, !PT ;  /* 0xfffffffc03007812 */ /* 0x000fc800078ec0ff */
[----:B------:R-:W-:-:S13]  /*33a0*/  ISETP.NE.AND P0, PT, R0, 0x4, PT ;  /* 0x000000040000780c */ /* 0x000fda0003f05270 */
[----:B-1----:R-:W-:Y:S05]  /*33b0*/  @P0 EXIT ;  /* 0x000000000000094d */ /* 0x002fea0003800000 */
[----:B------:R-:W1:Y:S01]  /*33c0*/  S2R R0, SR_CgaCtaId ;  /* 0x0000000000007919 */ /* 0x000e620000008800 */
[----:B------:R-:W-:-:S04]  /*33d0*/  MOV R5, 0x400 ;  /* 0x0000040000057802 */ /* 0x000fc80000000f00 */
[----:B-1----:R-:W-:-:S05]  /*33e0*/  LEA R0, R0, R5, 0x18 ;  /* 0x0000000500007211 */ /* 0x002fca00078ec0ff */
[----:B------:R-:W1:Y:S02]  /*33f0*/  LDS R2, [R0+0x31880] ;  /* 0x0318800000027984 */ /* 0x000e640000000800 */
[----:B-1----:R-:W-:-:S13]  /*3400*/  ISETP.NE.AND P0, PT, R2, RZ, PT ;  /* 0x000000ff0200720c */ /* 0x002fda0003f05270 */
[----:B------:R-:W-:Y:S05]  /*3410*/  @!P0 BRA `(.L_x_42) ;  /* 0x0000000000048947 */ /* 0x000fea0003800000 */
[----:B------:R-:W-:Y:S05]  /*3420*/  BPT.TRAP 0x1 ;  /* 0x000000040000795c */ /* 0x000fea0000300000 */
.L_x_42:
[----:B------:R-:W1:Y:S01]  /*3430*/  S2UR UR4, SR_CTAID.X ;  /* 0x00000000000479c3 */ /* 0x000e620000002500 */
[----:B------:R-:W-:Y:S02]  /*3440*/  IADD3 R3, PT, PT, R3, -0x4, RZ ;  /* 0xfffffffc03037810 */ /* 0x000fe40007ffe0ff */
[----:B-1----:R-:W-:-:S13]  /*3450*/  ISETP.LE.U32.AND P0, PT, R22, UR4, PT ;  /* 0x0000000416007c0c */ /* 0x002fda000bf03070 */
[----:B------:R-:W-:Y:S05]  /*3460*/  @P0 BRA `(.L_x_43) ;  /* 0x0000001800b80947 */ /* 0x000fea0003800000 */
[----:B------:R-:W-:Y:S01]  /*3470*/  IMAD.U32 R29, RZ, RZ, UR4 ;  /* 0x00000004ff1d7e24 */ /* 0x000fe2000f8e00ff */
[----:B------:R-:W-:Y:S01]  /*3480*/  MOV R20, 0xffffffff ;  /* 0xffffffff00147802 */ /* 0x000fe20000000f00 */
[----:B------:R-:W-:Y:S02]  /*3490*/  IMAD.SHL.U32 R2, R21, 0x4, RZ ;  /* 0x0000000415027824 */ /* 0x000fe400078e00ff */
[----:B------:R-:W-:Y:S01]  /*34a0*/  IMAD.SHL.U32 R30, R3, 0x800, RZ ;  /* 0x00000800031e7824 */ /* 0x000fe200078e00ff */
[----:B------:R-:W-:Y:S01]  /*34b0*/  LOP3.LUT R5, RZ, R29, RZ, 0x33, !PT ;  /* 0x0000001dff057212 */ /* 0x000fe200078e33ff */
[C---:B------:R-:W-:Y:S01]  /*34c0*/  VIADD R26, R2.reuse, 0x1 ;  /* 0x00000001021a7836 */ /* 0x040fe20000000000 */
[----:B------:R-:W-:Y:S01]  /*34d0*/  SHF.R.U32.HI R28, RZ, 0x3, R2 ;  /* 0x00000003ff1c7819 */ /* 0x000fe20000011602 */
[C---:B------:R-:W-:Y:S01]  /*34e0*/  VIADD R4, R2.reuse, 0x2 ;  /* 0x0000000202047836 */ /* 0x040fe20000000000 */
[----:B------:R-:W-:Y:S01]  /*34f0*/  IADD3 R24, PT, PT, R2, 0x3, RZ ;  /* 0x0000000302187810 */ /* 0x000fe20007ffe0ff */
[----:B------:R-:W-:Y:S01]  /*3500*/  IMAD.IADD R22, R22, 0x1, R5 ;  /* 0x0000000116167824 */ /* 0x000fe200078e0205 */
[----:B------:R-:W-:Y:S01]  /*3510*/  LOP3.LUT R5, R28, 0x3, RZ, 0xc0, !PT ;  /* 0x000000031c057812 */ /* 0x000fe200078ec0ff */
[----:B------:R-:W-:Y:S01]  /*3520*/  IMAD.MOV.U32 R21, RZ, RZ, RZ ;  /* 0x000000ffff157224 */ /* 0x000fe200078e00ff */
[----:B------:R-:W-:Y:S01]  /*3530*/  PRMT R23, R29, 0x7610, R23 ;  /* 0x000076101d177816 */ /* 0x000fe20000000017 */
[----:B------:R-:W-:Y:S01]  /*3540*/  IMAD.HI.U32 R22, R22, -0x99fc267, RZ ;  /* 0xf6603d9916167827 */ /* 0x000fe200078e00ff */
[----:B------:R-:W-:-:S02]  /*3550*/  LOP3.LUT R26, R5, 0x5, R26, 0x78, !PT ;  /* 0x00000005051a7812 */ /* 0x000fc400078e781a */
[C---:B------:R-:W-:Y:S02]  /*3560*/  LOP3.LUT R25, R5.reuse, 0x6, R4, 0x78, !PT ;  /* 0x0000000605197812 */ /* 0x040fe400078e7804 */
[----:B------:R-:W-:Y:S02]  /*3570*/  SHF.R.U32.HI R22, RZ, 0x7, R22 ;  /* 0x00000007ff167819 */ /* 0x000fe40000011616 */
[C---:B------:R-:W-:Y:S02]  /*3580*/  LOP3.LUT R27, R5.reuse, 0x4, R2, 0xf8, !PT ;  /* 0x00000004051b7812 */ /* 0x040fe400078ef802 */
[----:B------:R-:W-:Y:S01]  /*3590*/  LOP3.LUT R24, R5, 0x7, R24, 0x78, !PT ;  /* 0x0000000705187812 */ /* 0x000fe200078e7818 */
[----:B------:R-:W-:-:S07]  /*35a0*/  IMAD.MOV R22, RZ, RZ, -R22 ;  /* 0x000000ffff167224 */ /* 0x000fce00078e0a16 */
.L_x_66:
[----:B------:R-:W-:Y:S01]  /*35b0*/  VIADD R20, R20, 0x1 ;  /* 0x0000000114147836 */ /* 0x000fe20000000000 */
[----:B------:R-:W-:Y:S05]  /*35c0*/  YIELD ;  /* 0x0000000000007946 */ /* 0x000fea0003800000 */
[----:B--2---:R-:W-:Y:S01]  /*35d0*/  IMAD.SHL.U32 R7, R20, 0x8, RZ ;  /* 0x0000000814077824 */ /* 0x004fe200078e00ff */
[----:B------:R-:W-:Y:S01]  /*35e0*/  SHF.R.U32.HI R5, RZ, 0x1, R20 ;  /* 0x00000001ff057819 */ /* 0x000fe20000011614 */
[----:B------:R-:W-:Y:S01]  /*35f0*/  VIADD R22, R22, 0x1 ;  /* 0x0000000116167836 */ /* 0x000fe20000000000 */
[----:B------:R-:W-:Y:S02]  /*3600*/  SHF.R.U32.HI R40, RZ, 0x5, R29 ;  /* 0x00000005ff287819 */ /* 0x000fe4000001161d */
[----:B------:R-:W-:-:S02]  /*3610*/  LOP3.LUT R7, R7, 0x8, RZ, 0xc0, !PT ;  /* 0x0000000807077812 */ /* 0x000fc400078ec0ff */
[----:B------:R-:W-:Y:S02]  /*3620*/  LOP3.LUT R5, R5, 0x1, RZ, 0xc0, !PT ;  /* 0x0000000105057812 */ /* 0x000fe400078ec0ff */
[----:B------:R-:W-:Y:S01]  /*3630*/  ISETP.NE.AND P1, PT, R3, RZ, PT ;  /* 0x000000ff0300720c */ /* 0x000fe20003f25270 */
[----:B------:R-:W-:Y:S01]  /*3640*/  IMAD.IADD R2, R0, 0x1, R7 ;  /* 0x0000000100027824 */ /* 0x000fe200078e0207 */
[----:B------:R-:W-:Y:S01]  /*3650*/  ISETP.NE.AND P0, PT, R22, 0x1, PT ;  /* 0x000000011600780c */ /* 0x000fe20003f05270 */
[----:B------:R-:W-:Y:S01]  /*3660*/  IMAD.U32 R5, R5, -0x80000000, RZ ;  /* 0x8000000005057824 */ /* 0x000fe200078e00ff */
[----:B------:R-:W-:-:S03]  /*3670*/  LOP3.LUT R40, R40, 0x7fffff0, RZ, 0xc0, !PT ;  /* 0x07fffff028287812 */ /* 0x000fc600078ec0ff */
[----:B------:R-:W1:Y:S02]  /*3680*/  SYNCS.PHASECHK.TRANS64.TRYWAIT P2, [R2+URZ+0x31860], R5 ;  /* 0x03186005020075a7 */ /* 0x000e6400080411ff */
[----:B-1----:R-:W-:Y:S06]  /*3690*/  @!P2 BRA `(.L_x_44) ;  /* 0x0000002000a0a947 */ /* 0x002fec0003800000 */
.L_x_95:
[----:B------:R-:W-:Y:S01]  /*36a0*/  NOP ;  /* 0x0000000000007918 */ /* 0x000fe20000000000 */
[----:B------:R-:W-:Y:S02]  /*36b0*/  LOP3.LUT R38, R23, 0x1ff, RZ, 0xc0, !PT ;  /* 0x000001ff17267812 */ /* 0x000fe400078ec0ff */
[----:B------:R-:W-:Y:S02]  /*36c0*/  LOP3.LUT R4, R20, 0x1, RZ, 0xc0, !PT ;  /* 0x0000000114047812 */ /* 0x000fe400078ec0ff */
[----:B------:R-:W-:Y:S01]  /*36d0*/  VIADDMNMX.U32 R35, R31, -R40, 0x10, PT ;  /* 0x000000101f237446 */ /* 0x000fe20003800828 */
[----:B------:R-:W-:Y:S05]  /*36e0*/  @P1 BRA `(.L_x_45) ;  /* 0x0000000000041947 */ /* 0x000fea0003800000 */
[----:B------:R-:W-:-:S04]  /*36f0*/  DEPBAR.LE SB0, 0x1 ;  /* 0x000080400000791a */ /* 0x000fc80000000000 */
.L_x_45:
[----:B------:R-:W-:Y:S02]  /*3700*/  MOV R6, 0x3720 ;  /* 0x0000372000067802 */ /* 0x000fe40000000f00 */
[----:B-1----:R-:W-:Y:S05]  /*3710*/  CALL.REL.NOINC `($__internal_3_$__cuda_sm20_div_u16) ;  /* 0x0000002000bc7944 */ /* 0x002fea0003c00000 */
[----:B------:R-:W-:Y:S05]  /*3720*/  WARPSYNC.ALL ;  /* 0x0000000000007948 */ /* 0x000fea0003800000 */
[----:B------:R-:W-:Y:S01]  /*3730*/  NOP ;  /* 0x0000000000007918 */ /* 0x000fe20000000000 */
[----:B------:R-:W-:Y:S02]  /*3740*/  ISETP.NE.AND P1, PT, R3, RZ, PT ;  /* 0x000000ff0300720c */ /* 0x000fe40003f25270 */
[----:B------:R-:W-:Y:S01]  /*3750*/  R2UR UR7, R4 ;  /* 0x00000000040772ca */ /* 0x000fe200000e0000 */
[----:B------:R-:W-:Y:S01]  /*3760*/  BAR.SYNC.DEFER_BLOCKING 0x8, 0x80 ;  /* 0x0202000000007b1d */ /* 0x000fe20000010000 */
[----:B------:R-:W-:Y:S01]  /*3770*/  IMAD R37, R21, 0x2000, R30 ;  /* 0x0000200015257824 */ /* 0x000fe200078e021e */
[----:B------:R-:W-:-:S03]  /*3780*/  PRMT R39, R36, 0x9910, RZ ;  /* 0x0000991024277816 */ /* 0x000fc600000000ff */
[----:B------:R-:W-:-:S04]  /*3790*/  IMAD R37, R28, 0x80, R37 ;  /* 0x000000801c257824 */ /* 0x000fc800078e0225 */
[--C-:B------:R-:W-:Y:S02]  /*37a0*/  IMAD R33, R27, 0x10, R37.reuse ;  /* 0x000000101b217824 */ /* 0x100fe400078e0225 */
[----:B------:R-:W-:Y:S01]  /*37b0*/  IMAD R41, R26, 0x10, R37 ;  /* 0x000000101a297824 */ /* 0x000fe200078e0225 */
[----:B------:R-:W-:-:S03]  /*37c0*/  UIMAD UR7, UR7, 0xe0, URZ ;  /* 0x000000e0070778a4 */ /* 0x000fc6000f8e02ff */
[----:B------:R-:W-:-:S06]  /*37d0*/  IMAD.IADD R41, R0, 0x1, R41 ;  /* 0x0000000100297824 */ /* 0x000fcc00078e0229 */
[----:B------:R-:W1:Y:S01]  /*37e0*/  LDTM.x8 R12, tmem[UR7] ;  /* 0x00000007000c79ee */ /* 0x000e6200081c0000 */
[----:B------:R-:W-:Y:S01]  /*37f0*/  NOP ;  /* 0x0000000000007918 */ /* 0x000fe20000000000 */
[----:B-1----:R-:W1:Y:S01]  /*3800*/  LDTM.x8 R4, tmem[UR7+0x8] ;  /* 0x00000807000479ee */ /* 0x002e6200081c0000 */
[----:B------:R-:W-:Y:S02]  /*3810*/  F2FP.BF16.F32.PACK_AB R12, R13, R12 ;  /* 0x0000000c0d0c723e */ /* 0x000fe400000010ff */
[----:B------:R-:W-:Y:S02]  /*3820*/  F2FP.BF16.F32.PACK_AB R13, R15, R14 ;  /* 0x0000000e0f0d723e */ /* 0x000fe400000010ff */
[----:B------:R-:W-:Y:S01]  /*3830*/  F2FP.BF16.F32.PACK_AB R14, R17, R16 ;  /* 0x00000010110e723e */ /* 0x000fe200000010ff */
[----:B------:R-:W-:Y:S01]  /*3840*/  IMAD.IADD R16, R0, 0x1, R33 ;  /* 0x0000000100107824 */ /* 0x000fe200078e0221 */
[----:B------:R-:W-:Y:S02]  /*3850*/  F2FP.BF16.F32.PACK_AB R15, R19, R18 ;  /* 0x00000012130f723e */ /* 0x000fe400000010ff */
[----:B-1----:R-:W-:-:S02]  /*3860*/  F2FP.BF16.F32.PACK_AB R32, R5, R4 ;  /* 0x000000040520723e */ /* 0x002fc400000010ff */
[----:B------:R-:W-:Y:S01]  /*3870*/  PRMT R4, R35, 0x9910, RZ ;  /* 0x0000991023047816 */ /* 0x000fe200000000ff */
[----:B------:R1:W-:Y:S01]  /*3880*/  STS.128 [R16], R12 ;  /* 0x0000000c10007388 */ /* 0x0003e20000000c00 */
[----:B------:R-:W-:Y:S01]  /*3890*/  NOP ;  /* 0x0000000000007918 */ /* 0x000fe20000000000 */
[----:B------:R-:W-:Y:S02]  /*38a0*/  F2FP.BF16.F32.PACK_AB R33, R7, R6 ;  /* 0x000000060721723e */ /* 0x000fe400000010ff */
[----:B------:R-:W-:Y:S01]  /*38b0*/  F2FP.BF16.F32.PACK_AB R34, R9, R8 ;  /* 0x000000080922723e */ /* 0x000fe200000010ff */
[----:B------:R-:W-:Y:S01]  /*38c0*/  IMAD R39, R39, R4, RZ ;  /* 0x0000000427277224 */ /* 0x000fe200078e02ff */
[----:B------:R-:W-:-:S03]  /*38d0*/  F2FP.BF16.F32.PACK_AB R35, R11, R10 ;  /* 0x0000000a0b23723e */ /* 0x000fc600000010ff */
[----:B------:R-:W-:Y:S02]  /*38e0*/  IMAD.MOV R39, RZ, RZ, -R39 ;  /* 0x000000ffff277224 */ /* 0x000fe400078e0a27 */
[----:B------:R2:W-:Y:S03]  /*38f0*/  STS.128 [R41], R32 ;  /* 0x0000002029007388 */ /* 0x0005e60000000c00 */
[----:B------:R-:W-:-:S05]  /*3900*/  PRMT R39, R39, 0x7710, RZ ;  /* 0x0000771027277816 */ /* 0x000fca00000000ff */
[----:B------:R-:W-:-:S05]  /*3910*/  IMAD.IADD R39, R38, 0x1, R39 ;  /* 0x0000000126277824 */ /* 0x000fca00078e0227 */
[----:B------:R-:W-:-:S05]  /*3920*/  LOP3.LUT R39, R39, 0xffff, RZ, 0xc0, !PT ;  /* 0x0000ffff27277812 */ /* 0x000fca00078ec0ff */
[----:B------:R-:W-:Y:S01]  /*3930*/  IMAD.IADD R40, R40, 0x1, R39 ;  /* 0x0000000128287824 */ /* 0x000fe200078e0227 */
[----:B-1----:R-:W1:Y:S01]  /*3940*/  LDTM.x8 R12, tmem[UR7+0x10] ;  /* 0x00001007000c79ee */ /* 0x002e6200081c0000 */
[----:B------:R-:W-:Y:S01]  /*3950*/  NOP ;  /* 0x0000000000007918 */ /* 0x000fe20000000000 */
[----:B-1----:R-:W1:Y:S01]  /*3960*/  LDTM.x8 R4, tmem[UR7+0x18] ;  /* 0x00001807000479ee */ /* 0x002e6200081c0000 */
[----:B--2---:R-:W-:Y:S01]  /*3970*/  LOP3.LUT R32, R36, 0xffff, RZ, 0xc0, !PT ;  /* 0x0000ffff24207812 */ /* 0x004fe200078ec0ff */
[----:B------:R-:W-:-:S04]  /*3980*/  IMAD.SHL.U32 R33, R40, 0x80, RZ ;  /* 0x0000008028217824 */ /* 0x000fc800078e00ff */
[----:B------:R-:W-:Y:S01]  /*3990*/  IMAD R32, R32, 0xe0, RZ ;  /* 0x000000e020207824 */ /* 0x000fe200078e02ff */
[----:B------:R-:W-:Y:S02]  /*39a0*/  F2FP.BF16.F32.PACK_AB R12, R13, R12 ;  /* 0x0000000c0d0c723e */ /* 0x000fe400000010ff */
[----:B------:R-:W-:Y:S02]  /*39b0*/  F2FP.BF16.F32.PACK_AB R13, R15, R14 ;  /* 0x0000000e0f0d723e */ /* 0x000fe400000010ff */
[----:B------:R-:W-:Y:S01]  /*39c0*/  F2FP.BF16.F32.PACK_AB R14, R17, R16 ;  /* 0x00000010110e723e */ /* 0x000fe200000010ff */
[--C-:B------:R-:W-:Y:S01]  /*39d0*/  IMAD R17, R25, 0x10, R37.reuse ;  /* 0x0000001019117824 */ /* 0x100fe200078e0225 */
[----:B------:R-:W-:Y:S01]  /*39e0*/  F2FP.BF16.F32.PACK_AB R15, R19, R18 ;  /* 0x00000012130f723e */ /* 0x000fe200000010ff */
[----:B------:R-:W-:Y:S01]  /*39f0*/  IMAD R37, R24, 0x10, R37 ;  /* 0x0000001018257824 */ /* 0x000fe200078e0225 */
[----:B-1----:R-:W-:Y:S01]  /*3a00*/  F2FP.BF16.F32.PACK_AB R4, R5, R4 ;  /* 0x000000040504723e */ /* 0x002fe200000010ff */
[C---:B------:R-:W-:Y:S01]  /*3a10*/  IMAD.IADD R17, R0.reuse, 0x1, R17 ;  /* 0x0000000100117824 */ /* 0x040fe200078e0211 */
[----:B------:R-:W-:Y:S01]  /*3a20*/  F2FP.BF16.F32.PACK_AB R5, R7, R6 ;  /* 0x000000060705723e */ /* 0x000fe200000010ff */
[----:B------:R-:W-:Y:S01]  /*3a30*/  IMAD.IADD R37, R0, 0x1, R37 ;  /* 0x0000000100257824 */ /* 0x000fe200078e0225 */
[----:B------:R-:W-:-:S02]  /*3a40*/  F2FP.BF16.F32.PACK_AB R6, R9, R8 ;  /* 0x000000080906723e */ /* 0x000fc400000010ff */
[----:B------:R-:W-:Y:S01]  /*3a50*/  F2FP.BF16.F32.PACK_AB R7, R11, R10 ;  /* 0x0000000a0b07723e */ /* 0x000fe200000010ff */
[----:B------:R1:W-:Y:S01]  /*3a60*/  STS.128 [R17], R12 ;  /* 0x0000000c11007388 */ /* 0x0003e20000000c00 */
[----:B------:R-:W-:-:S03]  /*3a70*/  NOP ;  /* 0x0000000000007918 */ /* 0x000fc60000000000 */
[----:B------:R1:W-:Y:S01]  /*3a80*/  STS.128 [R37], R4 ;  /* 0x0000000425007388 */ /* 0x0003e20000000c00 */
[----:B------:R2:W-:Y:S06]  /*3a90*/  MEMBAR.ALL.CTA ;  /* 0x0000000000007992 */ /* 0x0005ec0000008000 */
[----:B--2---:R-:W2:Y:S02]  /*3aa0*/  FENCE.VIEW.ASYNC.S ;  /* 0x00000000000073c6 */ /* 0x004ea40000000000 */
[----:B--2---:R-:W-:Y:S06]  /*3ab0*/  BAR.SYNC.DEFER_BLOCKING 0x8, 0x80 ;  /* 0x0202000000007b1d */ /* 0x004fec0000010000 */
[----:B------:R-:W-:Y:S05]  /*3ac0*/  @P1 BRA `(.L_x_46) ;  /* 0x0000000000381947 */ /* 0x000fea0003800000 */
[----:B------:R-:W-:Y:S01]  /*3ad0*/  ELECT P2, URZ, PT ;  /* 0x0000000000ff782f */ /* 0x000fe20003840000 */
[----:B------:R-:W-:-:S12]  /*3ae0*/  BSSY.RECONVERGENT B0, `(.L_x_46) ;  /* 0x000000c000007945 */ /* 0x000fd80003800200 */
[----:B------:R-:W-:Y:S05]  /*3af0*/  @!P2 BRA `(.L_x_47) ;  /* 0x000000000028a947 */ /* 0x000fea0003800000 */
[----:B------:R-:W2:Y:S01]  /*3b00*/  LDCU.64 UR8, c[0x0][0x348] ;  /* 0x00006900ff0877ac */ /* 0x000ea20008000a00 */
[----:B------:R-:W-:Y:S02]  /*3b10*/  R2UR UR10, R21 ;  /* 0x00000000150a72ca */ /* 0x000fe400000e0000 */
[----:B------:R-:W-:Y:S02]  /*3b20*/  R2UR UR4, R0 ;  /* 0x00000000000472ca */ /* 0x000fe400000e0000 */
[----:B------:R-:W-:Y:S02]  /*3b30*/  R2UR UR5, R32 ;  /* 0x00000000200572ca */ /* 0x000fe400000e0000 */
[----:B------:R-:W-:-:S09]  /*3b40*/  R2UR UR6, R33 ;  /* 0x00000000210672ca */ /* 0x000fd200000e0000 */
[----:B------:R-:W-:Y:S02]  /*3b50*/  ULEA UR4, UR10, UR4, 0xd ;  /* 0x000000040a047291 */ /* 0x000fe4000f8e68ff */
[----:B--2---:R-:W-:-:S04]  /*3b60*/  UIADD3 UR8, UP0, UPT, UR8, 0x240, URZ ;  /* 0x0000024008087890 */ /* 0x004fc8000ff1e0ff */
[----:B------:R-:W-:-:S09]  /*3b70*/  UIADD3.X UR9, UPT, UPT, URZ, UR9, URZ, UP0, !UPT ;  /* 0x00000009ff097290 */ /* 0x000fd200087fe4ff */
[----:B------:R2:W-:Y:S02]  /*3b80*/  UTMASTG.2D [UR4], [UR8] ;  /* 0x00000004080073b5 */ /* 0x0005e40008008000 */
[----:B--2---:R0:W-:Y:S02]  /*3b90*/  UTMACMDFLUSH ;  /* 0x00000000000079b7 */ /* 0x0041e40000000000 */
.L_x_47:
[----:B------:R-:W-:Y:S05]  /*3ba0*/  BSYNC.RECONVERGENT B0 ;  /* 0x0000000000007941 */ /* 0x000fea0003800200 */
.L_x_46:
[----:B------:R-:W-:Y:S05]  /*3bb0*/  @P1 BRA `(.L_x_48) ;  /* 0x0000000000041947 */ /* 0x000fea0003800000 */
[----:B------:R-:W-:-:S04]  /*3bc0*/  DEPBAR.LE SB0, 0x1 ;  /* 0x000080400000791a */ /* 0x000fc80000000000 */
.L_x_48:
[----:B------:R-:W-:Y:S01]  /*3bd0*/  BAR.SYNC.DEFER_BLOCKING 0x8, 0x80 ;  /* 0x0202000000007b1d */ /* 0x000fe20000010000 */
[----:B------:R-:W-:-:S04]  /*3be0*/  LOP3.LUT R53, R21, 0x1, RZ, 0xc0, !PT ;  /* 0x0000000115357812 */ /* 0x000fc800078ec0ff */
[----:B------:R-:W-:Y:S01]  /*3bf0*/  LOP3.LUT R21, R53, 0x1, RZ, 0x3c, !PT ;  /* 0x0000000135157812 */ /* 0x000fe200078e3cff */
[----:B-1----:R-:W1:Y:S04]  /*3c00*/  LDTM.x8 R12, tmem[UR7+0x20] ;  /* 0x00002007000c79ee */ /* 0x002e6800081c0000 */
[C---:B------:R-:W-:Y:S02]  /*3c10*/  IMAD R35, R21.reuse, 0x2000, R30 ;  /* 0x0000200015237824 */ /* 0x040fe400078e021e */
[----:B------:R-:W-:Y:S02]  /*3c20*/  IMAD R50, R21, 0x2000, R0 ;  /* 0x0000200015327824 */ /* 0x000fe400078e0200 */
[----:B------:R-:W-:-:S04]  /*3c30*/  IMAD R34, R28, 0x80, R35 ;  /* 0x000000801c227824 */ /* 0x000fc800078e0223 */
[--C-:B------:R-:W-:Y:S02]  /*3c40*/  IMAD R37, R27, 0x10, R34.reuse ;  /* 0x000000101b257824 */ /* 0x100fe400078e0222 */
[--C-:B------:R-:W-:Y:S02]  /*3c50*/  IMAD R35, R26, 0x10, R34.reuse ;  /* 0x000000101a237824 */ /* 0x100fe400078e0222 */
[C---:B------:R-:W-:Y:S01]  /*3c60*/  IMAD.IADD R37, R0.reuse, 0x1, R37 ;  /* 0x0000000100257824 */ /* 0x040fe200078e0225 */
[----:B------:R-:W-:Y:S01]  /*3c70*/  NOP ;  /* 0x0000000000007918 */ /* 0x000fe20000000000 */
[----:B-1----:R-:W1:Y:S01]  /*3c80*/  LDTM.x8 R4, tmem[UR7+0x28] ;  /* 0x00002807000479ee */ /* 0x002e6200081c0000 */
[----:B------:R-:W-:Y:S02]  /*3c90*/  IMAD.IADD R35, R0, 0x1, R35 ;  /* 0x0000000100237824 */ /* 0x000fe400078e0223 */
[--C-:B------:R-:W-:Y:S02]  /*3ca0*/  IMAD R39, R25, 0x10, R34.reuse ;  /* 0x0000001019277824 */ /* 0x100fe400078e0222 */
[----:B------:R-:W-:Y:S01]  /*3cb0*/  IMAD R51, R24, 0x10, R34 ;  /* 0x0000001018337824 */ /* 0x000fe200078e0222 */
[----:B------:R-:W-:Y:S01]  /*3cc0*/  F2FP.BF16.F32.PACK_AB R44, R13, R12 ;  /* 0x0000000c0d2c723e */ /* 0x000fe200000010ff */
[C---:B------:R-:W-:Y:S01]  /*3cd0*/  IMAD.IADD R39, R0.reuse, 0x1, R39 ;  /* 0x0000000100277824 */ /* 0x040fe200078e0227 */
[----:B------:R-:W-:Y:S01]  /*3ce0*/  F2FP.BF16.F32.PACK_AB R45, R15, R14 ;  /* 0x0000000e0f2d723e */ /* 0x000fe200000010ff */
[----:B------:R-:W-:Y:S01]  /*3cf0*/  IMAD.IADD R51, R0, 0x1, R51 ;  /* 0x0000000100337824 */ /* 0x000fe200078e0233 */
[----:B------:R-:W-:-:S02]  /*3d00*/  F2FP.BF16.F32.PACK_AB R46, R17, R16 ;  /* 0x00000010112e723e */ /* 0x000fc400000010ff */
[----:B------:R-:W-:-:S05]  /*3d10*/  F2FP.BF16.F32.PACK_AB R47, R19, R18 ;  /* 0x00000012132f723e */ /* 0x000fca00000010ff */
[----:B------:R2:W-:Y:S01]  /*3d20*/  STS.128 [R37], R44 ;  /* 0x0000002c25007388 */ /* 0x0005e20000000c00 */
[----:B------:R-:W-:Y:S01]  /*3d30*/  NOP ;  /* 0x0000000000007918 */ /* 0x000fe20000000000 */
[----:B-1----:R-:W1:Y:S01]  /*3d40*/  LDTM.x8 R12, tmem[UR7+0x30] ;  /* 0x00003007000c79ee */ /* 0x002e6200081c0000 */
[----:B------:R-:W-:Y:S02]  /*3d50*/  F2FP.BF16.F32.PACK_AB R40, R5, R4 ;  /* 0x000000040528723e */ /* 0x000fe400000010ff */
[----:B------:R-:W-:Y:S02]  /*3d60*/  F2FP.BF16.F32.PACK_AB R41, R7, R6 ;  /* 0x000000060729723e */ /* 0x000fe400000010ff */
[----:B------:R-:W-:Y:S02]  /*3d70*/  F2FP.BF16.F32.PACK_AB R42, R9, R8 ;  /* 0x00000008092a723e */ /* 0x000fe400000010ff */
        /* <DEDUP_REMOVED lines=10> */
[----:B-1----:R-:W-:Y:S02]  /*3e20*/  F2FP.BF16.F32.PACK_AB R4, R5, R4 ;  /* 0x000000040504723e */ /* 0x002fe400000010ff */
[----:B------:R-:W-:Y:S02]  /*3e30*/  F2FP.BF16.F32.PACK_AB R5, R7, R6 ;  /* 0x000000060705723e */ /* 0x000fe400000010ff */
[----:B------:R-:W-:Y:S02]  /*3e40*/  F2FP.BF16.F32.PACK_AB R6, R9, R8 ;  /* 0x000000080906723e */ /* 0x000fe400000010ff */
[----:B------:R-:W-:-:S05]  /*3e50*/  F2FP.BF16.F32.PACK_AB R7, R11, R10 ;  /* 0x0000000a0b07723e */ /* 0x000fca00000010ff */
[----:B------:R2:W-:Y:S01]  /*3e60*/  STS.128 [R51], R4 ;  /* 0x0000000433007388 */ /* 0x0005e20000000c00 */
[----:B------:R1:W-:Y:S06]  /*3e70*/  MEMBAR.ALL.CTA ;  /* 0x0000000000007992 */ /* 0x0003ec0000008000 */
[----:B-1----:R-:W1:Y:S02]  /*3e80*/  FENCE.VIEW.ASYNC.S ;  /* 0x00000000000073c6 */ /* 0x002e640000000000 */
[----:B-1----:R-:W-:Y:S06]  /*3e90*/  BAR.SYNC.DEFER_BLOCKING 0x8, 0x80 ;  /* 0x0202000000007b1d */ /* 0x002fec0000010000 */
[----:B------:R-:W-:Y:S05]  /*3ea0*/  @P1 BRA `(.L_x_49) ;  /* 0x0000000000381947 */ /* 0x000fea0003800000 */
[----:B------:R-:W-:Y:S01]  /*3eb0*/  ELECT P2, URZ, PT ;  /* 0x0000000000ff782f */ /* 0x000fe20003840000 */
[----:B------:R-:W-:-:S12]  /*3ec0*/  BSSY.RECONVERGENT B0, `(.L_x_50) ;  /* 0x000000b000007945 */ /* 0x000fd80003800200 */
[----:B------:R-:W-:Y:S05]  /*3ed0*/  @!P2 BRA `(.L_x_51) ;  /* 0x000000000024a947 */ /* 0x000fea0003800000 */
[----:B------:R-:W1:Y:S01]  /*3ee0*/  LDCU.64 UR8, c[0x0][0x348] ;  /* 0x00006900ff0877ac */ /* 0x000e620008000a00 */
[----:B------:R-:W-:Y:S02]  /*3ef0*/  R2UR UR5, R32 ;  /* 0x00000000200572ca */ /* 0x000fe400000e0000 */
[----:B------:R-:W-:Y:S02]  /*3f00*/  R2UR UR4, R50 ;  /* 0x00000000320472ca */ /* 0x000fe400000e0000 */
[----:B------:R-:W-:-:S09]  /*3f10*/  R2UR UR6, R33 ;  /* 0x00000000210672ca */ /* 0x000fd200000e0000 */
[----:B------:R-:W-:Y:S02]  /*3f20*/  UIADD3 UR5, UPT, UPT, UR5, 0x20, URZ ;  /* 0x0000002005057890 */ /* 0x000fe4000fffe0ff */
[----:B-1----:R-:W-:-:S04]  /*3f30*/  UIADD3 UR8, UP0, UPT, UR8, 0x240, URZ ;  /* 0x0000024008087890 */ /* 0x002fc8000ff1e0ff */
[----:B------:R-:W-:-:S09]  /*3f40*/  UIADD3.X UR9, UPT, UPT, URZ, UR9, URZ, UP0, !UPT ;  /* 0x00000009ff097290 */ /* 0x000fd200087fe4ff */
[----:B------:R1:W-:Y:S02]  /*3f50*/  UTMASTG.2D [UR4], [UR8] ;  /* 0x00000004080073b5 */ /* 0x0003e40008008000 */
[----:B-1----:R0:W-:Y:S02]  /*3f60*/  UTMACMDFLUSH ;  /* 0x00000000000079b7 */ /* 0x0021e40000000000 */
.L_x_51:
[----:B------:R-:W-:Y:S05]  /*3f70*/  BSYNC.RECONVERGENT B0 ;  /* 0x0000000000007941 */ /* 0x000fea0003800200 */
.L_x_50:
[----:B------:R-:W-:-:S04]  /*3f80*/  DEPBAR.LE SB0, 0x1 ;  /* 0x000080400000791a */ /* 0x000fc80000000000 */
.L_x_49:
[----:B------:R-:W-:Y:S01]  /*3f90*/  BAR.SYNC.DEFER_BLOCKING 0x8, 0x80 ;  /* 0x0202000000007b1d */ /* 0x000fe20000010000 */
[C---:B--2---:R-:W-:Y:S02]  /*3fa0*/  IMAD R41, R53.reuse, 0x2000, R30 ;  /* 0x0000200035297824 */ /* 0x044fe400078e021e */
[----:B------:R-:W-:Y:S02]  /*3fb0*/  IMAD R48, R53, 0x2000, R0 ;  /* 0x0000200035307824 */ /* 0x000fe400078e0200 */
[----:B------:R-:W-:Y:S01]  /*3fc0*/  IMAD R38, R28, 0x80, R41 ;  /* 0x000000801c267824 */ /* 0x000fe200078e0229 */
[----:B------:R-:W1:Y:S03]  /*3fd0*/  LDTM.x8 R12, tmem[UR7+0x40] ;  /* 0x00004007000c79ee */ /* 0x000e6600081c0000 */
[----:B------:R-:W-:-:S04]  /*3fe0*/  IMAD R49, R24, 0x10, R38 ;  /* 0x0000001018317824 */ /* 0x000fc800078e0226 */
[C---:B------:R-:W-:Y:S01]  /*3ff0*/  IMAD.IADD R49, R0.reuse, 0x1, R49 ;  /* 0x0000000100317824 */ /* 0x040fe200078e0231 */
[----:B------:R-:W-:Y:S01]  /*4000*/  NOP ;  /* 0x0000000000007918 */ /* 0x000fe20000000000 */
[----:B-1----:R-:W1:Y:S01]  /*4010*/  LDTM.x8 R4, tmem[UR7+0x48] ;  /* 0x00004807000479ee */ /* 0x002e6200081c0000 */
[----:B------:R-:W-:Y:S01]  /*4020*/  F2FP.BF16.F32.PACK_AB R44, R13, R12 ;  /* 0x0000000c0d2c723e */ /* 0x000fe200000010ff */
[----:B------:R-:W-:Y:S01]  /*4030*/  IMAD R13, R27, 0x10, R38 ;  /* 0x000000101b0d7824 */ /* 0x000fe200078e0226 */
[----:B------:R-:W-:Y:S02]  /*4040*/  F2FP.BF16.F32.PACK_AB R45, R15, R14 ;  /* 0x0000000e0f2d723e */ /* 0x000fe400000010ff */
[----:B------:R-:W-:Y:S01]  /*4050*/  F2FP.BF16.F32.PACK_AB R46, R17, R16 ;  /* 0x00000010112e723e */ /* 0x000fe200000010ff */
[----:B------:R-:W-:Y:S01]  /*4060*/  IMAD.IADD R36, R0, 0x1, R13 ;  /* 0x0000000100247824 */ /* 0x000fe200078e020d */
[----:B------:R-:W-:-:S05]  /*4070*/  F2FP.BF16.F32.PACK_AB R47, R19, R18 ;  /* 0x00000012132f723e */ /* 0x000fca00000010ff */
[----:B------:R2:W-:Y:S01]  /*4080*/  STS.128 [R36], R44 ;  /* 0x0000002c24007388 */ /* 0x0005e20000000c00 */
        /* <DEDUP_REMOVED lines=11> */
[----:B------:R-:W-:Y:S02]  /*4140*/  F2FP.BF16.F32.PACK_AB R12, R13, R12 ;  /* 0x0000000c0d0c723e */ /* 0x000fe400000010ff */
[----:B------:R-:W-:Y:S02]  /*4150*/  F2FP.BF16.F32.PACK_AB R13, R15, R14 ;  /* 0x0000000e0f0d723e */ /* 0x000fe400000010ff */
[----:B------:R-:W-:Y:S01]  /*4160*/  F2FP.BF16.F32.PACK_AB R14, R17, R16 ;  /* 0x00000010110e723e */ /* 0x000fe200000010ff */
[----:B------:R-:W-:Y:S01]  /*4170*/  IMAD R17, R25, 0x10, R38 ;  /* 0x0000001019117824 */ /* 0x000fe200078e0226 */
[----:B------:R-:W-:-:S03]  /*4180*/  F2FP.BF16.F32.PACK_AB R15, R19, R18 ;  /* 0x00000012130f723e */ /* 0x000fc600000010ff */
[----:B------:R-:W-:-:S05]  /*4190*/  IMAD.IADD R38, R0, 0x1, R17 ;  /* 0x0000000100267824 */ /* 0x000fca00078e0211 */
        /* <DEDUP_REMOVED lines=23> */
.L_x_54:
[----:B------:R-:W-:Y:S05]  /*4310*/  BSYNC.RECONVERGENT B0 ;  /* 0x0000000000007941 */ /* 0x000fea0003800200 */
.L_x_53:
[----:B------:R-:W-:-:S04]  /*4320*/  DEPBAR.LE SB0, 0x1 ;  /* 0x000080400000791a */ /* 0x000fc80000000000 */
.L_x_52:
[----:B------:R-:W-:Y:S06]  /*4330*/  BAR.SYNC.DEFER_BLOCKING 0x8, 0x80 ;  /* 0x0202000000007b1d */ /* 0x000fec0000010000 */
[----:B--2---:R-:W1:Y:S01]  /*4340*/  LDTM.x8 R12, tmem[UR7+0x60] ;  /* 0x00006007000c79ee */ /* 0x004e6200081c0000 */
[----:B------:R-:W-:Y:S01]  /*4350*/  NOP ;  /* 0x0000000000007918 */ /* 0x000fe20000000000 */
[----:B-1----:R-:W1:Y:S01]  /*4360*/  LDTM.x8 R4, tmem[UR7+0x68] ;  /* 0x00006807000479ee */ /* 0x002e6200081c0000 */
[----:B------:R-:W-:Y:S02]  /*4370*/  F2FP.BF16.F32.PACK_AB R44, R13, R12 ;  /* 0x0000000c0d2c723e */ /* 0x000fe400000010ff */
[----:B------:R-:W-:-:S02]  /*4380*/  F2FP.BF16.F32.PACK_AB R45, R15, R14 ;  /* 0x0000000e0f2d723e */ /* 0x000fc400000010ff */
        /* <DEDUP_REMOVED lines=39> */
.L_x_57:
[----:B------:R-:W-:Y:S05]  /*4600*/  BSYNC.RECONVERGENT B0 ;  /* 0x0000000000007941 */ /* 0x000fea0003800200 */
.L_x_56:
[----:B------:R-:W-:-:S04]  /*4610*/  DEPBAR.LE SB0, 0x1 ;  /* 0x000080400000791a */ /* 0x000fc80000000000 */
.L_x_55:
        /* <DEDUP_REMOVED lines=45> */
.L_x_60:
[----:B------:R-:W-:Y:S05]  /*48f0*/  BSYNC.RECONVERGENT B0 ;  /* 0x0000000000007941 */ /* 0x000fea0003800200 */
.L_x_59:
[----:B------:R-:W-:-:S04]  /*4900*/  DEPBAR.LE SB0, 0x1 ;  /* 0x000080400000791a */ /* 0x000fc80000000000 */
.L_x_58:
        /* <DEDUP_REMOVED lines=45> */
.L_x_63:
[----:B------:R-:W-:Y:S05]  /*4be0*/  BSYNC.RECONVERGENT B0 ;  /* 0x0000000000007941 */ /* 0x000fea0003800200 */
.L_x_62:
[----:B------:R-:W-:-:S04]  /*4bf0*/  DEPBAR.LE SB0, 0x1 ;  /* 0x000080400000791a */ /* 0x000fc80000000000 */
.L_x_61:
[----:B------:R-:W-:Y:S01]  /*4c00*/  BAR.SYNC.DEFER_BLOCKING 0x8, 0x80 ;  /* 0x0202000000007b1d */ /* 0x000fe20000010000 */
[----:B------:R-:W-:-:S05]  /*4c10*/  VIADD R2, R2, 0x31870 ;  /* 0x0003187002027836 */ /* 0x000fca0000000000 */
[----:B------:R-:W-:Y:S01]  /*4c20*/  PRMT R2, RZ, 0x654, R2 ;  /* 0x00000654ff027816 */ /* 0x000fe20000000002 */
[----:B--2---:R-:W1:Y:S01]  /*4c30*/  LDTM.x8 R12, tmem[UR7+0xc0] ;  /* 0x0000c007000c79ee */ /* 0x004e6200081c0000 */
        /* <DEDUP_REMOVED lines=27> */
[----:B------:R-:W-:Y:S01]  /*4df0*/  NOP ;  /* 0x0000000000007918 */ /* 0x000fe20000000000 */
[----:B------:R2:W-:Y:S01]  /*4e00*/  SYNCS.ARRIVE.TRANS64.RED.A1T0 RZ, [R2+URZ], RZ ;  /* 0x000000ff02ff79a7 */ /* 0x0005e200081004ff */
        /* <DEDUP_REMOVED lines=16> */
.L_x_65:
[----:B------:R-:W-:Y:S05]  /*4f10*/  BSYNC.RECONVERGENT B0 ;  /* 0x0000000000007941 */ /* 0x000fea0003800200 */
.L_x_64:
[----:B------:R-:W-:Y:S02]  /*4f20*/  IADD3 R23, PT, PT, R23, 0x85, RZ ;  /* 0x0000008517177810 */ /* 0x000fe40007ffe0ff */
[----:B------:R-:W-:Y:S01]  /*4f30*/  IADD3 R29, PT, PT, R29, 0x85, RZ ;  /* 0x000000851d1d7810 */ /* 0x000fe20007ffe0ff */
[----:B------:R-:W-:Y:S06]  /*4f40*/  @P0 BRA `(.L_x_66) ;  /* 0xffffffe400980947 */ /* 0x000fec000383ffff */
.L_x_43:
[----:B------:R-:W-:-:S13]  /*4f50*/  ISETP.NE.AND P0, PT, R3, 0x3, PT ;  /* 0x000000030300780c */ /* 0x000fda0003f05270 */
[----:B------:R-:W-:Y:S05]  /*4f60*/  @P0 EXIT ;  /* 0x000000000000094d */ /* 0x000fea0003800000 */
[----:B------:R-:W-:Y:S05]  /*4f70*/  WARPSYNC.ALL ;  /* 0x0000000000007948 */ /* 0x000fea0003800000 */
[----:B------:R-:W-:Y:S01]  /*4f80*/  NOP ;  /* 0x0000000000007918 */ /* 0x000fe20000000000 */
[----:B------:R-:W1:Y:S01]  /*4f90*/  S2UR UR5, SR_CgaCtaId ;  /* 0x00000000000579c3 */ /* 0x000e620000008800 */
[----:B------:R-:W-:Y:S02]  /*4fa0*/  UMOV UR4, 0x50 ;  /* 0x0000005000047882 */ /* 0x000fe40000000000 */
[----:B-1----:R-:W-:-:S09]  /*4fb0*/  ULEA UR5, UR5, UR4, 0x18 ;  /* 0x0000000405057291 */ /* 0x002fd2000f8ec0ff */
[----:B--2---:R-:W1:Y:S02]  /*4fc0*/  LDS R2, [UR5] ;  /* 0x00000005ff027984 */ /* 0x004e640008000800 */
[----:B-1----:R-:W-:-:S04]  /*4fd0*/  LOP3.LUT R0, R2, 0xffff, RZ, 0xc0, !PT ;  /* 0x0000ffff02007812 */ /* 0x002fc800078ec0ff */
[----:B------:R-:W-:-:S13]  /*4fe0*/  ISETP.NE.AND P0, PT, R0, 0xffff, PT ;  /* 0x0000ffff0000780c */ /* 0x000fda0003f05270 */
[----:B------:R-:W-:Y:S05]  /*4ff0*/  @P0 BRA `(.L_x_67) ;  /* 0x0000000000480947 */ /* 0x000fea0003800000 */
[----:B------:R-:W-:-:S04]  /*5000*/  SHF.R.U32.HI R0, RZ, 0x10, R2 ;  /* 0x00000010ff007819 */ /* 0x000fc80000011602 */
[----:B------:R-:W-:-:S04]  /*5010*/  LOP3.LUT R0, R0, 0x1, RZ, 0xc0, !PT ;  /* 0x0000000100007812 */ /* 0x000fc800078ec0ff */
[----:B------:R-:W-:-:S13]  /*5020*/  ISETP.NE.AND P0, PT, R0, 0x1, PT ;  /* 0x000000010000780c */ /* 0x000fda0003f05270 */
[----:B------:R-:W-:Y:S05]  /*5030*/  @P0 BRA `(.L_x_68) ;  /* 0x00000000002c0947 */ /* 0x000fea0003800000 */
[----:B------:R-:W1:Y:S01]  /*5040*/  S2R R0, SR_LANEID ;  /* 0x0000000000007919 */ /* 0x000e620000000000 */
[----:B------:R-:W-:Y:S01]  /*5050*/  IMAD.MOV.U32 R2, RZ, RZ, -0x20000 ;  /* 0xfffe0000ff027424 */ /* 0x000fe200078e00ff */
[----:B------:R-:W-:Y:S02]  /*5060*/  VOTEU.ANY UR6, UPT, PT ;  /* 0x0000000000067886 */ /* 0x000fe400038e0100 */
[----:B------:R-:W-:Y:S01]  /*5070*/  UFLO.U32 UR6, UR6 ;  /* 0x00000006000672bd */ /* 0x000fe200080e0000 */
[----:B------:R-:W2:Y:S05]  /*5080*/  REDUX UR4, R2 ;  /* 0x00000000020473c4 */ /* 0x000eaa0000000000 */
[----:B-1----:R-:W-:-:S02]  /*5090*/  ISETP.EQ.U32.AND P0, PT, R0, UR6, PT ;  /* 0x0000000600007c0c */ /* 0x002fc4000bf02070 */
[----:B--2---:R-:W-:Y:S01]  /*50a0*/  MOV R0, UR4 ;  /* 0x0000000400007c02 */ /* 0x004fe20008000f00 */
[----:B------:R-:W-:-:S05]  /*50b0*/  UMOV UR4, 0xfffe0000 ;  /* 0xfffe000000047882 */ /* 0x000fca0000000000 */
[----:B------:R1:W-:Y:S05]  /*50c0*/  UTCATOMSWS.AND URZ, UR4 ;  /* 0x0000000400ff79e3 */ /* 0x0003ea0008000000 */
[----:B------:R1:W-:Y:S01]  /*50d0*/  @P0 ATOMS.AND RZ, [UR5], R0 ;  /* 0x00000000ffff098c */ /* 0x0003e2000a800005 */
[----:B------:R-:W-:Y:S05]  /*50e0*/  BRA `(.L_x_69) ;  /* 0x0000000000147947 */ /* 0x000fea0003800000 */
.L_x_68:
[----:B------:R-:W-:Y:S02]  /*50f0*/  MOV R2, 0x5110 ;  /* 0x0000511000027802 */ /* 0x000fe40000000f00 */
[----:B------:R-:W-:Y:S05]  /*5100*/  CALL.REL.NOINC `($__internal_0_$__cuda_sm10x_tcgen05_guardrail_trap_col_being_dealloced_not_returned_by_alloc) ;  /* 0x00000008001c7944 */ /* 0x000fea0003c00000 */
[----:B------:R-:W-:Y:S05]  /*5110*/  BRA `(.L_x_69) ;  /* 0x0000000000087947 */ /* 0x000fea0003800000 */
.L_x_67:
[----:B------:R-:W-:Y:S02]  /*5120*/  MOV R2, 0x5140 ;  /* 0x0000514000027802 */ /* 0x000fe40000000f00 */
[----:B------:R-:W-:Y:S05]  /*5130*/  CALL.REL.NOINC `($__internal_2_$__cuda_sm10x_tcgen05_guardrail_trap_unallocated_columns_being_dealloced) ;  /* 0x0000000800287944 */ /* 0x000fea0003c00000 */
.L_x_69:
[----:B------:R-:W-:Y:S01]  /*5140*/  NOP ;  /* 0x0000000000007918 */ /* 0x000fe20000000000 */
[----:B-1----:R-:W-:Y:S05]  /*5150*/  EXIT ;  /* 0x000000000000794d */ /* 0x002fea0003800000 */
.L_x_14:
[----:B------:R-:W-:-:S07]  /*5160*/  MOV R4, R5 ;  /* 0x0000000500047202 */ /* 0x000fce0000000f00 */
.L_x_70:
[----:B-1----:R1:W2:Y:S02]  /*5170*/  SYNCS.PHASECHK.TRANS64.TRYWAIT P0, [R2+URZ+0x31800], R5 ;  /* 0x03180005020075a7 */ /* 0x0022a400080011ff */
[----:B--2---:R-:W-:Y:S05]  /*5180*/  @!P0 NANOSLEEP.SYNCS 0x989680 ;  /* 0x009896800000895d */ /* 0x004fea0003900000 */
[----:B------:R-:W2:Y:S02]  /*5190*/  @!P0 SYNCS.PHASECHK.TRANS64 P0, [R2+URZ+0x31800], R5 ;  /* 0x03180005020085a7 */ /* 0x000ea400080010ff */
[----:B--2---:R-:W-:Y:S05]  /*51a0*/  @!P0 BRA `(.L_x_70) ;  /* 0xfffffffc00f08947 */ /* 0x004fea000383ffff */
[----:B------:R-:W-:Y:S05]  /*51b0*/  BRA `(.L_x_71) ;  /* 0xffffffb800207947 */ /* 0x000fea000383ffff */
.L_x_18:
[----:B------:R-:W-:Y:S02]  /*51c0*/  MOV R10, UR10 ;  /* 0x0000000a000a7c02 */ /* 0x000fe40008000f00 */
[----:B------:R-:W-:Y:S02]  /*51d0*/  MOV R11, UR10 ;  /* 0x0000000a000b7c02 */ /* 0x000fe40008000f00 */
[----:B------:R-:W-:-:S07]  /*51e0*/  MOV R0, UR9 ;  /* 0x0000000900007c02 */ /* 0x000fce0008000f00 */
.L_x_72:
[----:B-1----:R1:W2:Y:S02]  /*51f0*/  SYNCS.PHASECHK.TRANS64.TRYWAIT P0, [R0+URZ+0x31870], R11 ;  /* 0x0318700b000075a7 */ /* 0x0022a400080011ff */
[----:B--2---:R-:W-:Y:S05]  /*5200*/  @!P0 NANOSLEEP.SYNCS 0x989680 ;  /* 0x009896800000895d */ /* 0x004fea0003900000 */
[----:B------:R-:W2:Y:S02]  /*5210*/  @!P0 SYNCS.PHASECHK.TRANS64 P0, [R0+URZ+0x31870], R11 ;  /* 0x0318700b000085a7 */ /* 0x000ea400080010ff */
[----:B--2---:R-:W-:Y:S05]  /*5220*/  @!P0 BRA `(.L_x_72) ;  /* 0xfffffffc00f08947 */ /* 0x004fea000383ffff */
[----:B------:R-:W-:Y:S05]  /*5230*/  BRA `(.L_x_73) ;  /* 0xffffffbc00b07947 */ /* 0x000fea000383ffff */
.L_x_19:
[----:B------:R-:W-:Y:S02]  /*5240*/  MOV R2, UR13 ;  /* 0x0000000d00027c02 */ /* 0x000fe40008000f00 */
[----:B------:R-:W-:Y:S07]  /*5250*/  MOV R10, R11 ;  /* 0x0000000b000a7202 */ /* 0x000fee0000000f00 */
.L_x_74:
[----:B-1----:R1:W2:Y:S02]  /*5260*/  SYNCS.PHASECHK.TRANS64.TRYWAIT P0, [R2+URZ+0x31840], R11 ;  /* 0x0318400b020075a7 */ /* 0x0022a400080011ff */
[----:B--2---:R-:W-:Y:S05]  /*5270*/  @!P0 NANOSLEEP.SYNCS 0x989680 ;  /* 0x009896800000895d */ /* 0x004fea0003900000 */
[----:B------:R-:W2:Y:S02]  /*5280*/  @!P0 SYNCS.PHASECHK.TRANS64 P0, [R2+URZ+0x31840], R11 ;  /* 0x0318400b020085a7 */ /* 0x000ea400080010ff */
[----:B--2---:R-:W-:Y:S05]  /*5290*/  @!P0 BRA `(.L_x_74) ;  /* 0xfffffffc00f08947 */ /* 0x004fea000383ffff */
[----:B------:R-:W-:Y:S05]  /*52a0*/  BRA `(.L_x_75) ;  /* 0xffffffbc00bc7947 */ /* 0x000fea000383ffff */
.L_x_21:
[----:B------:R-:W-:Y:S02]  /*52b0*/  MOV R0, UR9 ;  /* 0x0000000900007c02 */ /* 0x000fe40008000f00 */
[----:B------:R-:W-:Y:S07]  /*52c0*/  MOV R12, R13 ;  /* 0x0000000d000c7202 */ /* 0x000fee0000000f00 */
.L_x_76:
[----:B-1----:R1:W2:Y:S02]  /*52d0*/  SYNCS.PHASECHK.TRANS64.TRYWAIT P0, [R0+URZ+0x31840], R13 ;  /* 0x0318400d000075a7 */ /* 0x0022a400080011ff */
[----:B--2---:R-:W-:Y:S05]  /*52e0*/  @!P0 NANOSLEEP.SYNCS 0x989680 ;  /* 0x009896800000895d */ /* 0x004fea0003900000 */
[----:B------:R-:W2:Y:S02]  /*52f0*/  @!P0 SYNCS.PHASECHK.TRANS64 P0, [R0+URZ+0x31840], R13 ;  /* 0x0318400d000085a7 */ /* 0x000ea400080010ff */
[----:B--2---:R-:W-:Y:S05]  /*5300*/  @!P0 BRA `(.L_x_76) ;  /* 0xfffffffc00f08947 */ /* 0x004fea000383ffff */
[----:B------:R-:W-:Y:S05]  /*5310*/  BRA `(.L_x_77) ;  /* 0xffffffc000947947 */ /* 0x000fea000383ffff */
.L_x_25:
[----:B------:R-:W-:Y:S01]  /*5320*/  HFMA2 R12, -RZ, RZ, -0.0 , 0 ;  /* 0x80000000ff0c7431 */ /* 0x000fe200000001ff */
[----:B-1----:R-:W-:-:S04]  /*5330*/  MOV R13, 0x80000000 ;  /* 0x80000000000d7802 */ /* 0x002fc80000000f00 */
[----:B------:R1:W2:Y:S03]  /*5340*/  SYNCS.PHASECHK.TRANS64.TRYWAIT P0, [R0+URZ+0x31820], R13 ;  /* 0x0318200d000075a7 */ /* 0x0002a600080011ff */
[----:B--2---:R-:W-:Y:S05]  /*5350*/  @!P0 NANOSLEEP.SYNCS 0x989680 ;  /* 0x009896800000895d */ /* 0x004fea0003900000 */
[----:B------:R-:W2:Y:S02]  /*5360*/  @!P0 SYNCS.PHASECHK.TRANS64 P0, [R0+URZ+0x31820], R13 ;  /* 0x0318200d000085a7 */ /* 0x000ea400080010ff */
[----:B--2---:R-:W-:Y:S05]  /*5370*/  @!P0 BRA `(.L_x_25) ;  /* 0xfffffffc00e88947 */ /* 0x004fea000383ffff */
[----:B------:R-:W-:Y:S05]  /*5380*/  BRA `(.L_x_78) ;  /* 0xffffffc800247947 */ /* 0x000fea000383ffff */
.L_x_26:
[----:B------:R-:W-:Y:S01]  /*5390*/  HFMA2 R12, -RZ, RZ, -0.0 , 0 ;  /* 0x80000000ff0c7431 */ /* 0x000fe200000001ff */
[----:B-1----:R-:W-:-:S04]  /*53a0*/  MOV R13, 0x80000000 ;  /* 0x80000000000d7802 */ /* 0x002fc80000000f00 */
[----:B------:R1:W2:Y:S03]  /*53b0*/  SYNCS.PHASECHK.TRANS64.TRYWAIT P0, [R0+URZ+0x31828], R13 ;  /* 0x0318280d000075a7 */ /* 0x0002a600080011ff */
[----:B--2---:R-:W-:Y:S05]  /*53c0*/  @!P0 NANOSLEEP.SYNCS 0x989680 ;  /* 0x009896800000895d */ /* 0x004fea0003900000 */
[----:B------:R-:W2:Y:S02]  /*53d0*/  @!P0 SYNCS.PHASECHK.TRANS64 P0, [R0+URZ+0x31828], R13 ;  /* 0x0318280d000085a7 */ /* 0x000ea400080010ff */
[----:B--2---:R-:W-:Y:S05]  /*53e0*/  @!P0 BRA `(.L_x_26) ;  /* 0xfffffffc00e88947 */ /* 0x004fea000383ffff */
[----:B------:R-:W-:Y:S05]  /*53f0*/  BRA `(.L_x_79) ;  /* 0xffffffc8009c7947 */ /* 0x000fea000383ffff */
.L_x_27:
[----:B------:R-:W-:Y:S01]  /*5400*/  HFMA2 R12, -RZ, RZ, -0.0 , 0 ;  /* 0x80000000ff0c7431 */ /* 0x000fe200000001ff */
[----:B-1----:R-:W-:-:S04]  /*5410*/  MOV R13, 0x80000000 ;  /* 0x80000000000d7802 */ /* 0x002fc80000000f00 */
[----:B------:R1:W2:Y:S03]  /*5420*/  SYNCS.PHASECHK.TRANS64.TRYWAIT P0, [R0+URZ+0x31830], R13 ;  /* 0x0318300d000075a7 */ /* 0x0002a600080011ff */
[----:B--2---:R-:W-:Y:S05]  /*5430*/  @!P0 NANOSLEEP.SYNCS 0x989680 ;  /* 0x009896800000895d */ /* 0x004fea0003900000 */
[----:B------:R-:W2:Y:S02]  /*5440*/  @!P0 SYNCS.PHASECHK.TRANS64 P0, [R0+URZ+0x31830], R13 ;  /* 0x0318300d000085a7 */ /* 0x000ea400080010ff */
[----:B--2---:R-:W-:Y:S05]  /*5450*/  @!P0 BRA `(.L_x_27) ;  /* 0xfffffffc00e88947 */ /* 0x004fea000383ffff */
[----:B------:R-:W-:Y:S05]  /*5460*/  BRA `(.L_x_80) ;  /* 0xffffffc800dc7947 */ /* 0x000fea000383ffff */
.L_x_28:
[----:B------:R-:W-:Y:S01]  /*5470*/  HFMA2 R26, -RZ, RZ, -0.0 , 0 ;  /* 0x80000000ff1a7431 */ /* 0x000fe200000001ff */
[----:B-1----:R-:W-:-:S04]  /*5480*/  MOV R27, 0x80000000 ;  /* 0x80000000001b7802 */ /* 0x002fc80000000f00 */
[----:B------:R1:W2:Y:S03]  /*5490*/  SYNCS.PHASECHK.TRANS64.TRYWAIT P0, [R0+URZ+0x31838], R27 ;  /* 0x0318381b000075a7 */ /* 0x0002a600080011ff */
[----:B--2---:R-:W-:Y:S05]  /*54a0*/  @!P0 NANOSLEEP.SYNCS 0x989680 ;  /* 0x009896800000895d */ /* 0x004fea0003900000 */
[----:B------:R-:W2:Y:S02]  /*54b0*/  @!P0 SYNCS.PHASECHK.TRANS64 P0, [R0+URZ+0x31838], R27 ;  /* 0x0318381b000085a7 */ /* 0x000ea400080010ff */
[----:B--2---:R-:W-:Y:S05]  /*54c0*/  @!P0 BRA `(.L_x_28) ;  /* 0xfffffffc00e88947 */ /* 0x004fea000383ffff */
[----:B------:R-:W-:Y:S05]  /*54d0*/  BRA `(.L_x_81) ;  /* 0xffffffcc00187947 */ /* 0x000fea000383ffff */
.L_x_29:
[----:B--2---:R2:W3:Y:S02]  /*54e0*/  SYNCS.PHASECHK.TRANS64.TRYWAIT P0, [R0+URZ+0x31820], RZ ;  /* 0x031820ff000075a7 */ /* 0x0044e400080011ff */
[----:B---3--:R-:W-:Y:S05]  /*54f0*/  @!P0 NANOSLEEP.SYNCS 0x989680 ;  /* 0x009896800000895d */ /* 0x008fea0003900000 */
[----:B------:R-:W3:Y:S02]  /*5500*/  @!P0 SYNCS.PHASECHK.TRANS64 P0, [R0+URZ+0x31820], RZ ;  /* 0x031820ff000085a7 */ /* 0x000ee400080010ff */
[----:B---3--:R-:W-:Y:S05]  /*5510*/  @!P0 BRA `(.L_x_29) ;  /* 0xfffffffc00f08947 */ /* 0x008fea000383ffff */
[----:B------:R-:W-:Y:S05]  /*5520*/  BRA `(.L_x_82) ;  /* 0xffffffcc00507947 */ /* 0x000fea000383ffff */
.L_x_30:
[----:B---3--:R3:W4:Y:S02]  /*5530*/  SYNCS.PHASECHK.TRANS64.TRYWAIT P0, [R0+URZ+0x31828], RZ ;  /* 0x031828ff000075a7 */ /* 0x00872400080011ff */
[----:B----4-:R-:W-:Y:S05]  /*5540*/  @!P0 NANOSLEEP.SYNCS 0x989680 ;  /* 0x009896800000895d */ /* 0x010fea0003900000 */
[----:B------:R-:W4:Y:S02]  /*5550*/  @!P0 SYNCS.PHASECHK.TRANS64 P0, [R0+URZ+0x31828], RZ ;  /* 0x031828ff000085a7 */ /* 0x000f2400080010ff */
[----:B----4-:R-:W-:Y:S05]  /*5560*/  @!P0 BRA `(.L_x_30) ;  /* 0xfffffffc00f08947 */ /* 0x010fea000383ffff */
[----:B------:R-:W-:Y:S05]  /*5570*/  BRA `(.L_x_83) ;  /* 0xffffffcc00c07947 */ /* 0x000fea000383ffff */
.L_x_31:
[----:B----4-:R4:W5:Y:S02]  /*5580*/  SYNCS.PHASECHK.TRANS64.TRYWAIT P0, [R0+URZ+0x31830], RZ ;  /* 0x031830ff000075a7 */ /* 0x01096400080011ff */
[----:B-----5:R-:W-:Y:S05]  /*5590*/  @!P0 NANOSLEEP.SYNCS 0x989680 ;  /* 0x009896800000895d */ /* 0x020fea0003900000 */
[----:B------:R-:W5:Y:S02]  /*55a0*/  @!P0 SYNCS.PHASECHK.TRANS64 P0, [R0+URZ+0x31830], RZ ;  /* 0x031830ff000085a7 */ /* 0x000f6400080010ff */
[----:B-----5:R-:W-:Y:S05]  /*55b0*/  @!P0 BRA `(.L_x_31) ;  /* 0xfffffffc00f08947 */ /* 0x020fea000383ffff */
[----:B------:R-:W-:Y:S05]  /*55c0*/  BRA `(.L_x_84) ;  /* 0xffffffcc00f87947 */ /* 0x000fea000383ffff */
.L_x_32:
[----:B-1----:R1:W5:Y:S02]  /*55d0*/  SYNCS.PHASECHK.TRANS64.TRYWAIT P0, [R0+URZ+0x31838], RZ ;  /* 0x031838ff000075a7 */ /* 0x00236400080011ff */
[----:B-----5:R-:W-:Y:S05]  /*55e0*/  @!P0 NANOSLEEP.SYNCS 0x989680 ;  /* 0x009896800000895d */ /* 0x020fea0003900000 */
[----:B------:R-:W5:Y:S02]  /*55f0*/  @!P0 SYNCS.PHASECHK.TRANS64 P0, [R0+URZ+0x31838], RZ ;  /* 0x031838ff000085a7 */ /* 0x000f6400080010ff */
[----:B-----5:R-:W-:Y:S05]  /*5600*/  @!P0 BRA `(.L_x_32) ;  /* 0xfffffffc00f08947 */ /* 0x020fea000383ffff */
[----:B------:R-:W-:Y:S05]  /*5610*/  BRA `(.L_x_85) ;  /* 0xffffffd000307947 */ /* 0x000fea000383ffff */
.L_x_33:
[----:B------:R-:W-:Y:S01]  /*5620*/  HFMA2 R26, -RZ, RZ, -0.0 , 0 ;  /* 0x80000000ff1a7431 */ /* 0x000fe200000001ff */
[----:B-1----:R-:W-:-:S04]  /*5630*/  MOV R27, 0x80000000 ;  /* 0x80000000001b7802 */ /* 0x002fc80000000f00 */
[----:B------:R1:W5:Y:S03]  /*5640*/  SYNCS.PHASECHK.TRANS64.TRYWAIT P0, [R0+URZ+0x31820], R27 ;  /* 0x0318201b000075a7 */ /* 0x00036600080011ff */
[----:B-----5:R-:W-:Y:S05]  /*5650*/  @!P0 NANOSLEEP.SYNCS 0x989680 ;  /* 0x009896800000895d */ /* 0x020fea0003900000 */
[----:B------:R-:W5:Y:S02]  /*5660*/  @!P0 SYNCS.PHASECHK.TRANS64 P0, [R0+URZ+0x31820], R27 ;  /* 0x0318201b000085a7 */ /* 0x000f6400080010ff */
[----:B-----5:R-:W-:Y:S05]  /*5670*/  @!P0 BRA `(.L_x_33) ;  /* 0xfffffffc00e88947 */ /* 0x020fea000383ffff */
[----:B------:R-:W-:Y:S05]  /*5680*/  BRA `(.L_x_86) ;  /* 0xffffffd000607947 */ /* 0x000fea000383ffff */
.L_x_34:
[----:B------:R-:W-:Y:S01]  /*5690*/  HFMA2 R26, -RZ, RZ, -0.0 , 0 ;  /* 0x80000000ff1a7431 */ /* 0x000fe200000001ff */
[----:B-1----:R-:W-:-:S04]  /*56a0*/  MOV R27, 0x80000000 ;  /* 0x80000000001b7802 */ /* 0x002fc80000000f00 */
[----:B------:R1:W5:Y:S03]  /*56b0*/  SYNCS.PHASECHK.TRANS64.TRYWAIT P0, [R0+URZ+0x31828], R27 ;  /* 0x0318281b000075a7 */ /* 0x00036600080011ff */
[----:B-----5:R-:W-:Y:S05]  /*56c0*/  @!P0 NANOSLEEP.SYNCS 0x989680 ;  /* 0x009896800000895d */ /* 0x020fea0003900000 */
[----:B------:R-:W5:Y:S02]  /*56d0*/  @!P0 SYNCS.PHASECHK.TRANS64 P0, [R0+URZ+0x31828], R27 ;  /* 0x0318281b000085a7 */ /* 0x000f6400080010ff */
[----:B-----5:R-:W-:Y:S05]  /*56e0*/  @!P0 BRA `(.L_x_34) ;  /* 0xfffffffc00e88947 */ /* 0x020fea000383ffff */
[----:B------:R-:W-:Y:S05]  /*56f0*/  BRA `(.L_x_87) ;  /* 0xffffffd000c87947 */ /* 0x000fea000383ffff */
.L_x_35:
[----:B------:R-:W-:Y:S01]  /*5700*/  HFMA2 R26, -RZ, RZ, -0.0 , 0 ;  /* 0x80000000ff1a7431 */ /* 0x000fe200000001ff */
[----:B-1----:R-:W-:-:S04]  /*5710*/  MOV R27, 0x80000000 ;  /* 0x80000000001b7802 */ /* 0x002fc80000000f00 */
[----:B------:R1:W5:Y:S03]  /*5720*/  SYNCS.PHASECHK.TRANS64.TRYWAIT P0, [R0+URZ+0x31830], R27 ;  /* 0x0318301b000075a7 */ /* 0x00036600080011ff */
[----:B-----5:R-:W-:Y:S05]  /*5730*/  @!P0 NANOSLEEP.SYNCS 0x989680 ;  /* 0x009896800000895d */ /* 0x020fea0003900000 */
[----:B------:R-:W5:Y:S02]  /*5740*/  @!P0 SYNCS.PHASECHK.TRANS64 P0, [R0+URZ+0x31830], R27 ;  /* 0x0318301b000085a7 */ /* 0x000f6400080010ff */
[----:B-----5:R-:W-:Y:S05]  /*5750*/  @!P0 BRA `(.L_x_35) ;  /* 0xfffffffc00e88947 */ /* 0x020fea000383ffff */
[----:B------:R-:W-:Y:S05]  /*5760*/  BRA `(.L_x_88) ;  /* 0xffffffd000f87947 */ /* 0x000fea000383ffff */
.L_x_36:
[----:B------:R-:W-:Y:S01]  /*5770*/  HFMA2 R26, -RZ, RZ, -0.0 , 0 ;  /* 0x80000000ff1a7431 */ /* 0x000fe200000001ff */
[----:B-1----:R-:W-:-:S04]  /*5780*/  MOV R27, 0x80000000 ;  /* 0x80000000001b7802 */ /* 0x002fc80000000f00 */
[----:B------:R1:W5:Y:S03]  /*5790*/  SYNCS.PHASECHK.TRANS64.TRYWAIT P0, [R0+URZ+0x31838], R27 ;  /* 0x0318381b000075a7 */ /* 0x00036600080011ff */
[----:B-----5:R-:W-:Y:S05]  /*57a0*/  @!P0 NANOSLEEP.SYNCS 0x989680 ;  /* 0x009896800000895d */ /* 0x020fea0003900000 */
[----:B------:R-:W5:Y:S02]  /*57b0*/  @!P0 SYNCS.PHASECHK.TRANS64 P0, [R0+URZ+0x31838], R27 ;  /* 0x0318381b000085a7 */ /* 0x000f6400080010ff */
[----:B-----5:R-:W-:Y:S05]  /*57c0*/  @!P0 BRA `(.L_x_36) ;  /* 0xfffffffc00e88947 */ /* 0x020fea000383ffff */
[----:B------:R-:W-:Y:S05]  /*57d0*/  BRA `(.L_x_89) ;  /* 0xffffffd400287947 */ /* 0x000fea000383ffff */
.L_x_37:
[----:B-1----:R1:W5:Y:S02]  /*57e0*/  SYNCS.PHASECHK.TRANS64.TRYWAIT P0, [R0+URZ+0x31820], RZ ;  /* 0x031820ff000075a7 */ /* 0x00236400080011ff */
[----:B-----5:R-:W-:Y:S05]  /*57f0*/  @!P0 NANOSLEEP.SYNCS 0x989680 ;  /* 0x009896800000895d */ /* 0x020fea0003900000 */
[----:B------:R-:W5:Y:S02]  /*5800*/  @!P0 SYNCS.PHASECHK.TRANS64 P0, [R0+URZ+0x31820], RZ ;  /* 0x031820ff000085a7 */ /* 0x000f6400080010ff */
[----:B-----5:R-:W-:Y:S05]  /*5810*/  @!P0 BRA `(.L_x_37) ;  /* 0xfffffffc00f08947 */ /* 0x020fea000383ffff */
[----:B------:R-:W-:Y:S05]  /*5820*/  BRA `(.L_x_90) ;  /* 0xffffffd400607947 */ /* 0x000fea000383ffff */
.L_x_38:
[----:B-1----:R1:W5:Y:S02]  /*5830*/  SYNCS.PHASECHK.TRANS64.TRYWAIT P0, [R0+URZ+0x31828], RZ ;  /* 0x031828ff000075a7 */ /* 0x00236400080011ff */
[----:B-----5:R-:W-:Y:S05]  /*5840*/  @!P0 NANOSLEEP.SYNCS 0x989680 ;  /* 0x009896800000895d */ /* 0x020fea0003900000 */
[----:B------:R-:W5:Y:S02]  /*5850*/  @!P0 SYNCS.PHASECHK.TRANS64 P0, [R0+URZ+0x31828], RZ ;  /* 0x031828ff000085a7 */ /* 0x000f6400080010ff */
[----:B-----5:R-:W-:Y:S05]  /*5860*/  @!P0 BRA `(.L_x_38) ;  /* 0xfffffffc00f08947 */ /* 0x020fea000383ffff */
[----:B------:R-:W-:Y:S05]  /*5870*/  BRA `(.L_x_91) ;  /* 0xffffffd400d07947 */ /* 0x000fea000383ffff */
.L_x_39:
[----:B-1----:R1:W5:Y:S02]  /*5880*/  SYNCS.PHASECHK.TRANS64.TRYWAIT P0, [R0+URZ+0x31830], RZ ;  /* 0x031830ff000075a7 */ /* 0x00236400080011ff */
[----:B-----5:R-:W-:Y:S05]  /*5890*/  @!P0 NANOSLEEP.SYNCS 0x989680 ;  /* 0x009896800000895d */ /* 0x020fea0003900000 */
[----:B------:R-:W5:Y:S02]  /*58a0*/  @!P0 SYNCS.PHASECHK.TRANS64 P0, [R0+URZ+0x31830], RZ ;  /* 0x031830ff000085a7 */ /* 0x000f6400080010ff */
[----:B-----5:R-:W-:Y:S05]  /*58b0*/  @!P0 BRA `(.L_x_39) ;  /* 0xfffffffc00f08947 */ /* 0x020fea000383ffff */
[----:B------:R-:W-:Y:S05]  /*58c0*/  BRA `(.L_x_92) ;  /* 0xffffffd800087947 */ /* 0x000fea000383ffff */
.L_x_40:
[----:B-1----:R1:W5:Y:S02]  /*58d0*/  SYNCS.PHASECHK.TRANS64.TRYWAIT P0, [R0+URZ+0x31838], RZ ;  /* 0x031838ff000075a7 */ /* 0x00236400080011ff */
[----:B-----5:R-:W-:Y:S05]  /*58e0*/  @!P0 NANOSLEEP.SYNCS 0x989680 ;  /* 0x009896800000895d */ /* 0x020fea0003900000 */
[----:B------:R-:W5:Y:S02]  /*58f0*/  @!P0 SYNCS.PHASECHK.TRANS64 P0, [R0+URZ+0x31838], RZ ;  /* 0x031838ff000085a7 */ /* 0x000f6400080010ff */
[----:B-----5:R-:W-:Y:S05]  /*5900*/  @!P0 BRA `(.L_x_40) ;  /* 0xfffffffc00f08947 */ /* 0x020fea000383ffff */
[----:B------:R-:W-:Y:S05]  /*5910*/  BRA `(.L_x_93) ;  /* 0xffffffd800407947 */ /* 0x000fea000383ffff */
.L_x_44:
[----:B------:R-:W-:-:S07]  /*5920*/  MOV R4, R5 ;  /* 0x0000000500047202 */ /* 0x000fce0000000f00 */
.L_x_94:
[----:B-1----:R1:W2:Y:S02]  /*5930*/  SYNCS.PHASECHK.TRANS64.TRYWAIT P2, [R2+URZ+0x31860], R5 ;  /* 0x03186005020075a7 */ /* 0x0022a400080411ff */
[----:B--2---:R-:W-:Y:S05]  /*5940*/  @!P2 NANOSLEEP.SYNCS 0x989680 ;  /* 0x009896800000a95d */ /* 0x004fea0003900000 */
[----:B------:R-:W2:Y:S02]  /*5950*/  @!P2 SYNCS.PHASECHK.TRANS64 P2, [R2+URZ+0x31860], R5 ;  /* 0x031860050200a5a7 */ /* 0x000ea400080410ff */
[----:B--2---:R-:W-:Y:S05]  /*5960*/  @!P2 BRA `(.L_x_94) ;  /* 0xfffffffc00f0a947 */ /* 0x004fea000383ffff */
[----:B------:R-:W-:Y:S05]  /*5970*/  BRA `(.L_x_95) ;  /* 0xffffffdc00487947 */ /* 0x000fea000383ffff */
        .weak           $__internal_0_$__cuda_sm10x_tcgen05_guardrail_trap_col_being_dealloced_not_returned_by_alloc
        .type           $__internal_0_$__cuda_sm10x_tcgen05_guardrail_trap_col_being_dealloced_not_returned_by_alloc,@function
        .size           $__internal_0_$__cuda_sm10x_tcgen05_guardrail_trap_col_being_dealloced_not_returned_by_alloc,($__internal_1_$__cuda_sm10x_tcgen05_guardrail_trap_phase_invalid_during_alloc - $__internal_0_$__cuda_sm10x_tcgen05_guardrail_trap_col_being_dealloced_not_returned_by_alloc)
$__internal_0_$__cuda_sm10x_tcgen05_guardrail_trap_col_being_dealloced_not_returned_by_alloc:
[----:B------:R-:W-:Y:S05]  /*5980*/  BPT.TRAP 0x1 ;  /* 0x000000040000795c */ /* 0x000fea0000300000 */
[----:B------:R-:W-:-:S04]  /*5990*/  HFMA2 R3, -RZ, RZ, 0, 0 ;  /* 0x00000000ff037431 */ /* 0x000fc800000001ff */
[----:B------:R-:W-:Y:S05]  /*59a0*/  RET.REL.NODEC R2 `(_ZN9deep_gemm24sm100_fp8_gemm_1d1d_implILN4cute4UMMA5MajorE0ELS3_0ELj0ELj7168ELj2048ELj128ELj224ELj128ELj1ELj128ELj128ELj64ELj4ELj128ELj128ELj1ELb0ELj133ELNS_8GemmTypeE0ELb0EN7cutlass10bfloat16_tENS_16EpilogueIdentityEEEvPijjj14CUtensorMap_stS9_S9_S9_S9_) ;  /* 0xffffffa402947950 */ /* 0x000fea0003c3ffff */
        .weak           $__internal_1_$__cuda_sm10x_tcgen05_guardrail_trap_phase_invalid_during_alloc
        .type           $__internal_1_$__cuda_sm10x_tcgen05_guardrail_trap_phase_invalid_during_alloc,@function
        .size           $__internal_1_$__cuda_sm10x_tcgen05_guardrail_trap_phase_invalid_during_alloc,($__internal_2_$__cuda_sm10x_tcgen05_guardrail_trap_unallocated_columns_being_dealloced - $__internal_1_$__cuda_sm10x_tcgen05_guardrail_trap_phase_invalid_during_alloc)
$__internal_1_$__cuda_sm10x_tcgen05_guardrail_trap_phase_invalid_during_alloc:
[----:B------:R-:W-:Y:S05]  /*59b0*/  BPT.TRAP 0x1 ;  /* 0x000000040000795c */ /* 0x000fea0000300000 */
[----:B------:R-:W-:-:S04]  /*59c0*/  MOV R5, 0x0 ;  /* 0x0000000000057802 */ /* 0x000fc80000000f00 */
[----:B------:R-:W-:Y:S05]  /*59d0*/  RET.REL.NODEC R4 `(_ZN9deep_gemm24sm100_fp8_gemm_1d1d_implILN4cute4UMMA5MajorE0ELS3_0ELj0ELj7168ELj2048ELj128ELj224ELj128ELj1ELj128ELj128ELj64ELj4ELj128ELj128ELj1ELb0ELj133ELNS_8GemmTypeE0ELb0EN7cutlass10bfloat16_tENS_16EpilogueIdentityEEEvPijjj14CUtensorMap_stS9_S9_S9_S9_) ;  /* 0xffffffa404887950 */ /* 0x000fea0003c3ffff */
        .weak           $__internal_2_$__cuda_sm10x_tcgen05_guardrail_trap_unallocated_columns_being_dealloced
        .type           $__internal_2_$__cuda_sm10x_tcgen05_guardrail_trap_unallocated_columns_being_dealloced,@function
        .size           $__internal_2_$__cuda_sm10x_tcgen05_guardrail_trap_unallocated_columns_being_dealloced,($__internal_3_$__cuda_sm20_div_u16 - $__internal_2_$__cuda_sm10x_tcgen05_guardrail_trap_unallocated_columns_being_dealloced)
$__internal_2_$__cuda_sm10x_tcgen05_guardrail_trap_unallocated_columns_being_dealloced:
[----:B------:R-:W-:Y:S05]  /*59e0*/  BPT.TRAP 0x1 ;  /* 0x000000040000795c */ /* 0x000fea0000300000 */
[----:B------:R-:W-:-:S04]  /*59f0*/  HFMA2 R3, -RZ, RZ, 0, 0 ;  /* 0x00000000ff037431 */ /* 0x000fc800000001ff */
[----:B------:R-:W-:Y:S05]  /*5a00*/  RET.REL.NODEC R2 `(_ZN9deep_gemm24sm100_fp8_gemm_1d1d_implILN4cute4UMMA5MajorE0ELS3_0ELj0ELj7168ELj2048ELj128ELj224ELj128ELj1ELj128ELj128ELj64ELj4ELj128ELj128ELj1ELb0ELj133ELNS_8GemmTypeE0ELb0EN7cutlass10bfloat16_tENS_16EpilogueIdentityEEEvPijjj14CUtensorMap_stS9_S9_S9_S9_) ;  /* 0xffffffa4027c7950 */ /* 0x000fea0003c3ffff */
        .weak           $__internal_3_$__cuda_sm20_div_u16
        .type           $__internal_3_$__cuda_sm20_div_u16,@function
        .size           $__internal_3_$__cuda_sm20_div_u16,(.L_x_100 - $__internal_3_$__cuda_sm20_div_u16)
$__internal_3_$__cuda_sm20_div_u16:
[----:B------:R-:W1:Y:S01]  /*5a10*/  I2F.U16 R10, R35 ;  /* 0x00000023000a7306 */ /* 0x000e620000101000 */
[----:B------:R-:W-:-:S07]  /*5a20*/  IMAD.MOV.U32 R7, RZ, RZ, 0x4b800000 ;  /* 0x4b800000ff077424 */ /* 0x000fce00078e00ff */
[----:B------:R-:W-:Y:S01]  /*5a30*/  I2F.U16.RZ R11, R38 ;  /* 0x00000026000b7306 */ /* 0x000fe2000010d000 */
[C---:B-1----:R-:W-:Y:S02]  /*5a40*/  FSETP.GEU.AND P1, PT, |R10|.reuse, 1.175494350822287508e-38, PT ;  /* 0x008000000a00780b */ /* 0x042fe40003f2e200 */
[----:B------:R-:W-:Y:S02]  /*5a50*/  FSETP.GT.AND P2, PT, |R10|, 8.50705917302346158658e+37, PT ;  /* 0x7e8000000a00780b */ /* 0x000fe40003f44200 */
[----:B------:R-:W-:Y:S02]  /*5a60*/  FSEL R7, R7, 1, !P1 ;  /* 0x3f80000007077808 */ /* 0x000fe40004800000 */
[----:B------:R-:W-:Y:S02]  /*5a70*/  ISETP.NE.U32.AND P1, PT, R35, RZ, PT ;  /* 0x000000ff2300720c */ /* 0x000fe40003f25070 */
[----:B------:R-:W-:-:S05]  /*5a80*/  FSEL R7, R7, 0.25, !P2 ;  /* 0x3e80000007077808 */ /* 0x000fca0005000000 */
[----:B------:R-:W-:-:S06]  /*5a90*/  FMUL R10, R10, R7 ;  /* 0x000000070a0a7220 */ /* 0x000fcc0000400000 */
[----:B------:R-:W1:Y:S02]  /*5aa0*/  MUFU.RCP R10, R10 ;  /* 0x0000000a000a7308 */ /* 0x000e640000001000 */
[----:B-1----:R-:W-:Y:S01]  /*5ab0*/  FMUL R12, R7, R10 ;  /* 0x0000000a070c7220 */ /* 0x002fe20000400000 */
[----:B------:R-:W-:-:S03]  /*5ac0*/  IMAD.MOV.U32 R7, RZ, RZ, 0x0 ;  /* 0x00000000ff077424 */ /* 0x000fc600078e00ff */
[----:B------:R-:W-:-:S04]  /*5ad0*/  VIADD R12, R12, 0x2 ;  /* 0x000000020c0c7836 */ /* 0x000fc80000000000 */
[----:B------:R-:W-:-:S04]  /*5ae0*/  FMUL.RZ R11, R11, R12 ;  /* 0x0000000c0b0b7220 */ /* 0x000fc8000040c000 */
[----:B------:R-:W1:Y:S02]  /*5af0*/  F2I.U32.TRUNC.NTZ R36, R11 ;  /* 0x0000000b00247305 */ /* 0x000e64000020f000 */
[----:B-1----:R-:W-:Y:S02]  /*5b00*/  LOP3.LUT R36, R36, 0xffff, RZ, 0xc0, !PT ;  /* 0x0000ffff24247812 */ /* 0x002fe400078ec0ff */
[----:B------:R-:W-:Y:S01]  /*5b10*/  @!P1 MOV R36, 0xffffffff ;  /* 0xffffffff00249802 */ /* 0x000fe20000000f00 */
[----:B------:R-:W-:Y:S06]  /*5b20*/  RET.REL.NODEC R6 `(_ZN9deep_gemm24sm100_fp8_gemm_1d1d_implILN4cute4UMMA5MajorE0ELS3_0ELj0ELj7168ELj2048ELj128ELj224ELj128ELj1ELj128ELj128ELj64ELj4ELj128ELj128ELj1ELb0ELj133ELNS_8GemmTypeE0ELb0EN7cutlass10bfloat16_tENS_16EpilogueIdentityEEEvPijjj14CUtensorMap_stS9_S9_S9_S9_) ;  /* 0xffffffa406347950 */ /* 0x000fec0003c3ffff */
.L_x_96:
[----:B------:R-:W-:-:S00]  /*5b30*/  BRA `(.L_x_96) ;  /* 0xfffffffc00fc7947 */ /* 0x000fc0000383ffff */
[----:B------:R-:W-:-:S00]  /*5b40*/  NOP ;  /* 0x0000000000007918 */ /* 0x000fc00000000000 */
        /* <DEDUP_REMOVED lines=11> */
.L_x_100:


//--------------------- .nv.shared._ZN9deep_gemm24sm100_fp8_gemm_1d1d_implILN4cute4UMMA5MajorE0ELS3_0ELj0ELj7168ELj2048ELj128ELj224ELj128ELj1ELj128ELj128ELj64ELj4ELj128ELj128ELj1ELb0ELj133ELNS_8GemmTypeE0ELb0EN7cutlass10bfloat16_tENS_16EpilogueIdentityEEEvPijjj14CUtensorMap_stS9_S9_S9_S9_ --------------------------
	.section	.nv.shared._ZN9deep_gemm24sm100_fp8_gemm_1d1d_implILN4cute4UMMA5MajorE0ELS3_0ELj0ELj7168ELj2048ELj128ELj224ELj128ELj1ELj128ELj128ELj64ELj4ELj128ELj128ELj1ELb0ELj133ELNS_8GemmTypeE0ELb0EN7cutlass10bfloat16_tENS_16EpilogueIdentityEEEvPijjj14CUtensorMap_stS9_S9_S9_S9_,"aw",@nobits
	.sectionflags	@""
	.align	1024
	.zero		1024


//--------------------- .nv.shared.reserved.0     --------------------------
	.section	.nv.shared.reserved.0,"aw",@nobits
	.align	8
	.weak		__nv_reservedSMEM_offset_0_alias
	.size		__nv_reservedSMEM_offset_0_alias, 0, 64
	.other		__nv_reservedSMEM_offset_0_alias,@"STO_CUDA_RESERVED_SHARED STV_DEFAULT"
__nv_reservedSMEM_offset_0_alias:
	.zero		0
.nv.shared.reserved.0:
	.zero		64
	.weak		__nv_reservedSMEM_allocation_phase
	.type		__nv_reservedSMEM_allocation_phase,@object
	.size		__nv_reservedSMEM_allocation_phase,(.L_0 - __nv_reservedSMEM_allocation_phase)
__nv_reservedSMEM_allocation_phase:
	.zero		1
.L_0:
	.zero		7
	.weak		__nv_reservedSMEM_devtool_atexit_pc
	.type		__nv_reservedSMEM_devtool_atexit_pc,@object
	.size		__nv_reservedSMEM_devtool_atexit_pc,(__nv_reservedSMEM_allocation_mask - __nv_reservedSMEM_devtool_atexit_pc)
__nv_reservedSMEM_devtool_atexit_pc:
	.zero		8
	.weak		__nv_reservedSMEM_allocation_mask
	.type		__nv_reservedSMEM_allocation_mask,@object
	.size		__nv_reservedSMEM_allocation_mask,(.L_2 - __nv_reservedSMEM_allocation_mask)
__nv_reservedSMEM_allocation_mask:
	.zero		4
.L_2:


//--------------------- .nv.global                --------------------------
	.section	.nv.global,"aw",@nobits
.nv.global:
	.type		_ZN47_INTERNAL_ea66351b_9_kernel_cu_8120a1a2_28975004cute1_E,@object
	.size		_ZN47_INTERNAL_ea66351b_9_kernel_cu_8120a1a2_28975004cute1_E,(_ZN47_INTERNAL_ea66351b_9_kernel_cu_8120a1a2_28975004cuda3std3__45__cpo6cbeginE - _ZN47_INTERNAL_ea66351b_9_kernel_cu_8120a1a2_28975004cute1_E)
_ZN47_INTERNAL_ea66351b_9_kernel_cu_8120a1a2_28975004cute1_E:
	.zero		1
	.type		_ZN47_INTERNAL_ea66351b_9_kernel_cu_8120a1a2_28975004cuda3std3__45__cpo6cbeginE,@object
	.size		_ZN47_INTERNAL_ea66351b_9_kernel_cu_8120a1a2_28975004cuda3std3__45__cpo6cbeginE,(_ZN47_INTERNAL_ea66351b_9_kernel_cu_8120a1a2_28975004cuda3std3__48in_placeE - _ZN47_INTERNAL_ea66351b_9_kernel_cu_8120a1a2_28975004cuda3std3__45__cpo6cbeginE)
_ZN47_INTERNAL_ea66351b_9_kernel_cu_8120a1a2_28975004cuda3std3__45__cpo6cbeginE:
	.zero		1
	.type		_ZN47_INTERNAL_ea66351b_9_kernel_cu_8120a1a2_28975004cuda3std3__48in_placeE,@object
	.size		_ZN47_INTERNAL_ea66351b_9_kernel_cu_8120a1a2_28975004cuda3std3__48in_placeE,(_ZN47_INTERNAL_ea66351b_9_kernel_cu_8120a1a2_28975004cuda3std6ranges3__45__cpo9iter_moveE - _ZN47_INTERNAL_ea66351b_9_kernel_cu_8120a1a2_28975004cuda3std3__48in_placeE)
_ZN47_INTERNAL_ea66351b_9_kernel_cu_8120a1a2_28975004cuda3std3__48in_placeE:
	.zero		1
	.type		_ZN47_INTERNAL_ea66351b_9_kernel_cu_8120a1a2_28975004cuda3std6ranges3__45__cpo9iter_moveE,@object
	.size		_ZN47_INTERNAL_ea66351b_9_kernel_cu_8120a1a2_28975004cuda3std6ranges3__45__cpo9iter_moveE,(_ZN47_INTERNAL_ea66351b_9_kernel_cu_8120a1a2_28975004cuda3std3__45__cpo5beginE - _ZN47_INTERNAL_ea66351b_9_kernel_cu_8120a1a2_28975004cuda3std6ranges3__45__cpo9iter_moveE)
_ZN47_INTERNAL_ea66351b_9_kernel_cu_8120a1a2_28975004cuda3std6ranges3__45__cpo9iter_moveE:
	.zero		1
	.type		_ZN47_INTERNAL_ea66351b_9_kernel_cu_8120a1a2_28975004cuda3std3__45__cpo5beginE,@object
	.size		_ZN47_INTERNAL_ea66351b_9_kernel_cu_8120a1a2_28975004cuda3std3__45__cpo5beginE,(_ZN47_INTERNAL_ea66351b_9_kernel_cu_8120a1a2_28975004cuda3std3__449_GLOBAL__N__ea66351b_9_kernel_cu_8120a1a2_28975006ignoreE - _ZN47_INTERNAL_ea66351b_9_kernel_cu_8120a1a2_28975004cuda3std3__45__cpo5beginE)
_ZN47_INTERNAL_ea66351b_9_kernel_cu_8120a1a2_28975004cuda3std3__45__cpo5beginE:
	.zero		1
	.type		_ZN47_INTERNAL_ea66351b_9_kernel_cu_8120a1a2_28975004cuda3std3__449_GLOBAL__N__ea66351b_9_kernel_cu_8120a1a2_28975006ignoreE,@object
	.size		_ZN47_INTERNAL_ea66351b_9_kernel_cu_8120a1a2_28975004cuda3std3__449_GLOBAL__N__ea66351b_9_kernel_cu_8120a1a2_28975006ignoreE,(_ZN47_INTERNAL_ea66351b_9_kernel_cu_8120a1a2_28975004cute7productE - _ZN47_INTERNAL_ea66351b_9_kernel_cu_8120a1a2_28975004cuda3std3__449_GLOBAL__N__ea66351b_9_kernel_cu_8120a1a2_28975006ignoreE)
_ZN47_INTERNAL_ea66351b_9_kernel_cu_8120a1a2_28975004cuda3std3__449_GLOBAL__N__ea66351b_9_kernel_cu_8120a1a2_28975006ignoreE:
	.zero		1
	.type		_ZN47_INTERNAL_ea66351b_9_kernel_cu_8120a1a2_28975004cute7productE,@object
	.size		_ZN47_INTERNAL_ea66351b_9_kernel_cu_8120a1a2_28975004cute7productE,(_ZN47_INTERNAL_ea66351b_9_kernel_cu_8120a1a2_28975004cuda3std3__45__cpo3endE - _ZN47_INTERNAL_ea66351b_9_kernel_cu_8120a1a2_28975004cute7productE)
_ZN47_INTERNAL_ea66351b_9_kernel_cu_8120a1a2_28975004cute7productE:
	.zero		1
	.type		_ZN47_INTERNAL_ea66351b_9_kernel_cu_8120a1a2_28975004cuda3std3__45__cpo3endE,@object
	.size		_ZN47_INTERNAL_ea66351b_9_kernel_cu_8120a1a2_28975004cuda3std3__45__cpo3endE,(_ZN47_INTERNAL_ea66351b_9_kernel_cu_8120a1a2_28975004cuda3std3__419piecewise_constructE - _ZN47_INTERNAL_ea66351b_9_kernel_cu_8120a1a2_28975004cuda3std3__45__cpo3endE)
_ZN47_INTERNAL_ea66351b_9_kernel_cu_8120a1a2_28975004cuda3std3__45__cpo3endE:
	.zero		1
	.type		_ZN47_INTERNAL_ea66351b_9_kernel_cu_8120a1a2_28975004cuda3std3__419piecewise_constructE,@object
	.size		_ZN47_INTERNAL_ea66351b_9_kernel_cu_8120a1a2_28975004cuda3std3__419piecewise_constructE,(_ZN47_INTERNAL_ea66351b_9_kernel_cu_8120a1a2_28975004cuda3std3__45__cpo4cendE - _ZN47_INTERNAL_ea66351b_9_kernel_cu_8120a1a2_28975004cuda3std3__419piecewise_constructE)
_ZN47_INTERNAL_ea66351b_9_kernel_cu_8120a1a2_28975004cuda3std3__419piecewise_constructE:
	.zero		1
	.type		_ZN47_INTERNAL_ea66351b_9_kernel_cu_8120a1a2_28975004cuda3std3__45__cpo4cendE,@object
	.size		_ZN47_INTERNAL_ea66351b_9_kernel_cu_8120a1a2_28975004cuda3std3__45__cpo4cendE,(_ZN47_INTERNAL_ea66351b_9_kernel_cu_8120a1a2_28975004cuda3std6ranges3__45__cpo4swapE - _ZN47_INTERNAL_ea66351b_9_kernel_cu_8120a1a2_28975004cuda3std3__45__cpo4cendE)
_ZN47_INTERNAL_ea66351b_9_kernel_cu_8120a1a2_28975004cuda3std3__45__cpo4cendE:
	.zero		1
	.type		_ZN47_INTERNAL_ea66351b_9_kernel_cu_8120a1a2_28975004cuda3std6ranges3__45__cpo4swapE,@object
	.size		_ZN47_INTERNAL_ea66351b_9_kernel_cu_8120a1a2_28975004cuda3std6ranges3__45__cpo4swapE,(.L_10 - _ZN47_INTERNAL_ea66351b_9_kernel_cu_8120a1a2_28975004cuda3std6ranges3__45__cpo4swapE)
_ZN47_INTERNAL_ea66351b_9_kernel_cu_8120a1a2_28975004cuda3std6ranges3__45__cpo4swapE:
	.zero		1
.L_10:


//--------------------- .nv.constant0._ZN9deep_gemm24sm100_fp8_gemm_1d1d_implILN4cute4UMMA5MajorE0ELS3_0ELj0ELj7168ELj2048ELj128ELj224ELj128ELj1ELj128ELj128ELj64ELj4ELj128ELj128ELj1ELb0ELj133ELNS_8GemmTypeE0ELb0EN7cutlass10bfloat16_tENS_16EpilogueIdentityEEEvPijjj14CUtensorMap_stS9_S9_S9_S9_ --------------------------
	.section	.nv.constant0._ZN9deep_gemm24sm100_fp8_gemm_1d1d_implILN4cute4UMMA5MajorE0ELS3_0ELj0ELj7168ELj2048ELj128ELj224ELj128ELj1ELj128ELj128ELj64ELj4ELj128ELj128ELj1ELb0ELj133ELNS_8GemmTypeE0ELb0EN7cutlass10bfloat16_tENS_16EpilogueIdentityEEEvPijjj14CUtensorMap_stS9_S9_S9_S9_,"a",@progbits
	.sectionflags	@""
	.align	4
.nv.constant0._ZN9deep_gemm24sm100_fp8_gemm_1d1d_implILN4cute4UMMA5MajorE0ELS3_0ELj0ELj7168ELj2048ELj128ELj224ELj128ELj1ELj128ELj128ELj64ELj4ELj128ELj128ELj1ELb0ELj133ELNS_8GemmTypeE0ELb0EN7cutlass10bfloat16_tENS_16EpilogueIdentityEEEvPijjj14CUtensorMap_stS9_S9_S9_S9_:
	.zero		1600


//--------------------- SYMBOLS --------------------------

	.type		.nv.reservedSmem.offset0,@object
	.size		.nv.reservedSmem.offset0,0x4
	.type		.nv.reservedSmem.cap,@object
	.size		.nv.reservedSmem.cap,0x4
